// auto-generated by cutlass_sweep.gemm — config: {"arch": "sm_90", "cluster_m": 2, "cluster_n": 1, "dtype": "int8", "dtype_b": "int8", "layout": "nt", "stages": 0, "tile_k": 64, "tile_m": 192, "tile_n": 48}
#include "cutlass/cutlass.h"
#include "cutlass/gemm/collective/collective_builder.hpp"
#include "cutlass/gemm/device/gemm_universal_adapter.h"
#include "cutlass/gemm/kernel/gemm_universal.hpp"
#include "cutlass/epilogue/collective/collective_builder.hpp"

using ElemA = int8_t;
using ElemB = int8_t;
using ElemCD = int8_t;
using Acc  = int32_t;
using TileShape    = cute::Shape<cute::_192, cute::_48, cute::_64>;
using ClusterShape = cute::Shape<cute::_2, cute::_1, cute::_1>;

using CollectiveEpilogue = typename cutlass::epilogue::collective::CollectiveBuilder<
    cutlass::arch::Sm90, cutlass::arch::OpClassTensorOp,
    TileShape, ClusterShape,
    cutlass::epilogue::collective::EpilogueTileAuto,
    Acc, Acc,
    ElemCD, cutlass::layout::RowMajor, 128 / cutlass::sizeof_bits<ElemCD>::value,
    ElemCD, cutlass::layout::RowMajor, 128 / cutlass::sizeof_bits<ElemCD>::value,
    cutlass::epilogue::collective::EpilogueScheduleAuto
  >::CollectiveOp;

using CollectiveMainloop = typename cutlass::gemm::collective::CollectiveBuilder<
    cutlass::arch::Sm90, cutlass::arch::OpClassTensorOp,
    ElemA, cutlass::layout::RowMajor, 128 / cutlass::sizeof_bits<ElemA>::value,
    ElemB, cutlass::layout::ColumnMajor, 128 / cutlass::sizeof_bits<ElemB>::value,
    Acc,
    TileShape, ClusterShape,
    cutlass::gemm::collective::StageCountAutoCarveout<static_cast<int>(sizeof(typename CollectiveEpilogue::SharedStorage))>,
    cutlass::gemm::collective::KernelScheduleAuto
  >::CollectiveOp;

using GemmKernel = cutlass::gemm::kernel::GemmUniversal<
    cute::Shape<int,int,int,int>,
    CollectiveMainloop,
    CollectiveEpilogue
>;
using Gemm = cutlass::gemm::device::GemmUniversalAdapter<GemmKernel>;

// Force the device kernel symbol into the cubin without needing a host main.
auto* _anchor = &cutlass::device_kernel<GemmKernel>;


// ===== COMPILED SASS (sm_90a) =====

	.target	sm_90a

	.elftype	@"ET_EXEC"


//--------------------- .note.nv.tkinfo           --------------------------
	.section	.note.nv.tkinfo,"",@"SHT_NOTE"
	.sectionflags	@"SHF_NOTE_NV_TKINFO"
	.tkinfo
        /*0018*/ 	.word	0x00000002
        /*0030*/ 	.string	""
        /*0030*/ 	.string	"ptxas"
        /*0030*/ 	.string	"Cuda compilation tools, release 13.0, V13.0.88"
        /*0030*/ 	.string	"Build cuda_13.0.r13.0/compiler.36424714_0"
        /*0030*/ 	.string	"-arch sm_90a -m 64 "



//--------------------- .note.nv.cuinfo           --------------------------
	.section	.note.nv.cuinfo,"",@"SHT_NOTE"
	.sectionflags	@"SHF_NOTE_NV_CUINFO"
        /*0018*/ 	.short	0x0002
        /*001a*/ 	.short	0x005a
        /*001c*/ 	.short	0x0082
	.zero		2


//--------------------- .nv.info                  --------------------------
	.section	.nv.info,"",@"SHT_CUDA_INFO"
	.align	4


	//----- nvinfo : EIATTR_REGCOUNT
	.align		4
        /*0000*/ 	.byte	0x04, 0x2f
        /*0002*/ 	.short	(.L_15 - .L_14)
	.align		4
.L_14:
        /*0004*/ 	.word	index@(_ZN7cutlass13device_kernelINS_4gemm6kernel13GemmUniversalIN4cute5tupleIJiiiiEEENS1_10collective13CollectiveMmaINS1_34MainloopSm90TmaGmmaWarpSpecializedILi15ENS5_IJNS4_1CILi2EEENSA_ILi1EEESC_EEENS1_35KernelTmaWarpSpecializedCooperativeEEENS5_IJNSA_ILi192EEENSA_ILi48EEENSA_ILi64EEEEEEaNS5_IJlSC_lEEEaSK_NS4_8TiledMMAINS4_8MMA_AtomIJNS4_4SM904GMMA26MMA_64x16x32_S32S8S8_SS_TNEEEENS4_6LayoutISD_NS5_IJSC_NSA_ILi0EEESS_EEEEENS5_IJNS4_10UnderscoreESV_SV_EEEEENS4_13SM90_TMA_LOADENS4_14ComposedLayoutINS4_7SwizzleILi2ELi4ELi3EEENS4_18smem_ptr_flag_bitsILi8EEENSR_INS5_IJNSA_ILi8EEESI_EEENS5_IJSI_SC_EEEEEEEvNS4_8identityENS4_23SM90_TMA_LOAD_MULTICASTES18_vS19_EENS_8epilogue10collective6detail29Sm90TmaWarpSpecializedAdapterINS1D_15DefaultEpilogueIaSK_SK_NS1C_6thread17LinearCombinationIaLi1EiiLNS1H_9ScaleType4KindE0ELNS_15FloatRoundStyleE2EaEENS1_15EpilogueDefaultEEEEEvvEEEEvNT_6ParamsE)
        /*0008*/ 	.word	0x000000a8


	//----- nvinfo : EIATTR_FRAME_SIZE
	.align		4
.L_15:
        /*000c*/ 	.byte	0x04, 0x11
        /*000e*/ 	.short	(.L_17 - .L_16)
	.align		4
.L_16:
        /*0010*/ 	.word	index@(_ZN7cutlass13device_kernelINS_4gemm6kernel13GemmUniversalIN4cute5tupleIJiiiiEEENS1_10collective13CollectiveMmaINS1_34MainloopSm90TmaGmmaWarpSpecializedILi15ENS5_IJNS4_1CILi2EEENSA_ILi1EEESC_EEENS1_35KernelTmaWarpSpecializedCooperativeEEENS5_IJNSA_ILi192EEENSA_ILi48EEENSA_ILi64EEEEEEaNS5_IJlSC_lEEEaSK_NS4_8TiledMMAINS4_8MMA_AtomIJNS4_4SM904GMMA26MMA_64x16x32_S32S8S8_SS_TNEEEENS4_6LayoutISD_NS5_IJSC_NSA_ILi0EEESS_EEEEENS5_IJNS4_10UnderscoreESV_SV_EEEEENS4_13SM90_TMA_LOADENS4_14ComposedLayoutINS4_7SwizzleILi2ELi4ELi3EEENS4_18smem_ptr_flag_bitsILi8EEENSR_INS5_IJNSA_ILi8EEESI_EEENS5_IJSI_SC_EEEEEEEvNS4_8identityENS4_23SM90_TMA_LOAD_MULTICASTES18_vS19_EENS_8epilogue10collective6detail29Sm90TmaWarpSpecializedAdapterINS1D_15DefaultEpilogueIaSK_SK_NS1C_6thread17LinearCombinationIaLi1EiiLNS1H_9ScaleType4KindE0ELNS_15FloatRoundStyleE2EaEENS1_15EpilogueDefaultEEEEEvvEEEEvNT_6ParamsE)
        /*0014*/ 	.word	0x00000000


	//----- nvinfo : EIATTR_MIN_STACK_SIZE
	.align		4
.L_17:
        /*0018*/ 	.byte	0x04, 0x12
        /*001a*/ 	.short	(.L_19 - .L_18)
	.align		4
.L_18:
        /*001c*/ 	.word	index@(_ZN7cutlass13device_kernelINS_4gemm6kernel13GemmUniversalIN4cute5tupleIJiiiiEEENS1_10collective13CollectiveMmaINS1_34MainloopSm90TmaGmmaWarpSpecializedILi15ENS5_IJNS4_1CILi2EEENSA_ILi1EEESC_EEENS1_35KernelTmaWarpSpecializedCooperativeEEENS5_IJNSA_ILi192EEENSA_ILi48EEENSA_ILi64EEEEEEaNS5_IJlSC_lEEEaSK_NS4_8TiledMMAINS4_8MMA_AtomIJNS4_4SM904GMMA26MMA_64x16x32_S32S8S8_SS_TNEEEENS4_6LayoutISD_NS5_IJSC_NSA_ILi0EEESS_EEEEENS5_IJNS4_10UnderscoreESV_SV_EEEEENS4_13SM90_TMA_LOADENS4_14ComposedLayoutINS4_7SwizzleILi2ELi4ELi3EEENS4_18smem_ptr_flag_bitsILi8EEENSR_INS5_IJNSA_ILi8EEESI_EEENS5_IJSI_SC_EEEEEEEvNS4_8identityENS4_23SM90_TMA_LOAD_MULTICASTES18_vS19_EENS_8epilogue10collective6detail29Sm90TmaWarpSpecializedAdapterINS1D_15DefaultEpilogueIaSK_SK_NS1C_6thread17LinearCombinationIaLi1EiiLNS1H_9ScaleType4KindE0ELNS_15FloatRoundStyleE2EaEENS1_15EpilogueDefaultEEEEEvvEEEEvNT_6ParamsE)
        /*0020*/ 	.word	0x00000000
.L_19:


//--------------------- .nv.compat                --------------------------
	.section	.nv.compat,"",@"SHT_CUDA_COMPAT_INFO"
	.align	4
        /*0000*/ 	.byte	0x02, 0x09, 0x01, 0x00, 0x02, 0x02, 0x04, 0x00, 0x02, 0x05, 0x05, 0x00, 0x03, 0x07, 0x01, 0x01
        /*0010*/ 	.byte	0x02, 0x03, 0x01, 0x00, 0x02, 0x06, 0x01, 0x00, 0x04, 0x0b, 0x08, 0x00, 0x00, 0x00, 0x00, 0x00
        /*0020*/ 	.byte	0x00, 0x00, 0x00, 0x00


//--------------------- .nv.info._ZN7cutlass13device_kernelINS_4gemm6kernel13GemmUniversalIN4cute5tupleIJiiiiEEENS1_10collective13CollectiveMmaINS1_34MainloopSm90TmaGmmaWarpSpecializedILi15ENS5_IJNS4_1CILi2EEENSA_ILi1EEESC_EEENS1_35KernelTmaWarpSpecializedCooperativeEEENS5_IJNSA_ILi192EEENSA_ILi48EEENSA_ILi64EEEEEEaNS5_IJlSC_lEEEaSK_NS4_8TiledMMAINS4_8MMA_AtomIJNS4_4SM904GMMA26MMA_64x16x32_S32S8S8_SS_TNEEEENS4_6LayoutISD_NS5_IJSC_NSA_ILi0EEESS_EEEEENS5_IJNS4_10UnderscoreESV_SV_EEEEENS4_13SM90_TMA_LOADENS4_14ComposedLayoutINS4_7SwizzleILi2ELi4ELi3EEENS4_18smem_ptr_flag_bitsILi8EEENSR_INS5_IJNSA_ILi8EEESI_EEENS5_IJSI_SC_EEEEEEEvNS4_8identityENS4_23SM90_TMA_LOAD_MULTICASTES18_vS19_EENS_8epilogue10collective6detail29Sm90TmaWarpSpecializedAdapterINS1D_15DefaultEpilogueIaSK_SK_NS1C_6thread17LinearCombinationIaLi1EiiLNS1H_9ScaleType4KindE0ELNS_15FloatRoundStyleE2EaEENS1_15EpilogueDefaultEEEEEvvEEEEvNT_6ParamsE --------------------------
	.section	.nv.info._ZN7cutlass13device_kernelINS_4gemm6kernel13GemmUniversalIN4cute5tupleIJiiiiEEENS1_10collective13CollectiveMmaINS1_34MainloopSm90TmaGmmaWarpSpecializedILi15ENS5_IJNS4_1CILi2EEENSA_ILi1EEESC_EEENS1_35KernelTmaWarpSpecializedCooperativeEEENS5_IJNSA_ILi192EEENSA_ILi48EEENSA_ILi64EEEEEEaNS5_IJlSC_lEEEaSK_NS4_8TiledMMAINS4_8MMA_AtomIJNS4_4SM904GMMA26MMA_64x16x32_S32S8S8_SS_TNEEEENS4_6LayoutISD_NS5_IJSC_NSA_ILi0EEESS_EEEEENS5_IJNS4_10UnderscoreESV_SV_EEEEENS4_13SM90_TMA_LOADENS4_14ComposedLayoutINS4_7SwizzleILi2ELi4ELi3EEENS4_18smem_ptr_flag_bitsILi8EEENSR_INS5_IJNSA_ILi8EEESI_EEENS5_IJSI_SC_EEEEEEEvNS4_8identityENS4_23SM90_TMA_LOAD_MULTICASTES18_vS19_EENS_8epilogue10collective6detail29Sm90TmaWarpSpecializedAdapterINS1D_15DefaultEpilogueIaSK_SK_NS1C_6thread17LinearCombinationIaLi1EiiLNS1H_9ScaleType4KindE0ELNS_15FloatRoundStyleE2EaEENS1_15EpilogueDefaultEEEEEvvEEEEvNT_6ParamsE,"",@"SHT_CUDA_INFO"
	.sectionflags	@""
	.align	4


	//----- nvinfo : EIATTR_CUDA_API_VERSION
	.align		4
        /*0000*/ 	.byte	0x04, 0x37
        /*0002*/ 	.short	(.L_21 - .L_20)
.L_20:
        /*0004*/ 	.word	0x00000082


	//----- nvinfo : EIATTR_KPARAM_INFO
	.align		4
.L_21:
        /*0008*/ 	.byte	0x04, 0x17
        /*000a*/ 	.short	(.L_23 - .L_22)
.L_22:
        /*000c*/ 	.word	0x00000000
        /*0010*/ 	.short	0x0000
        /*0012*/ 	.short	0x0070
        /*0014*/ 	.byte	0x00, 0xf0, 0x01, 0x10


	//----- nvinfo : EIATTR_SPARSE_MMA_MASK
	.align		4
.L_23:
        /*0018*/ 	.byte	0x03, 0x50
        /*001a*/ 	.short	0x0000


	//----- nvinfo : EIATTR_MAXREG_COUNT
	.align		4
        /*001c*/ 	.byte	0x03, 0x1b
        /*001e*/ 	.short	0x00a8


	//----- nvinfo : EIATTR_NUM_BARRIERS
	.align		4
        /*0020*/ 	.byte	0x02, 0x4c
        /*0022*/ 	.byte	0x01
	.zero		1


	//----- nvinfo : EIATTR_EXTERNS
	.align		4
        /*0024*/ 	.byte	0x04, 0x0f
        /*0026*/ 	.short	(.L_25 - .L_24)


	//   ....[0]....
	.align		4
.L_24:
        /*0028*/ 	.word	index@(__assertfail)


	//----- nvinfo : EIATTR_MERCURY_ISA_VERSION
	.align		4
.L_25:
        /*002c*/ 	.byte	0x03, 0x5f
        /*002e*/ 	.short	0x0101


	//----- nvinfo : EIATTR_INT_WARP_WIDE_INSTR_OFFSETS
	.align		4
        /*0030*/ 	.byte	0x04, 0x31
        /*0032*/ 	.short	(.L_27 - .L_26)


	//   ....[0]....
.L_26:
        /*0034*/ 	.word	0x00000610


	//   ....[1]....
        /*0038*/ 	.word	0x00000640


	//   ....[2]....
        /*003c*/ 	.word	0x000007e0


	//   ....[3]....
        /*0040*/ 	.word	0x00002600


	//----- nvinfo : EIATTR_COOP_GROUP_MASK_REGIDS
	.align		4
.L_27:
        /*0044*/ 	.byte	0x04, 0x29
        /*0046*/ 	.short	(.L_29 - .L_28)


	//   ....[0]....
.L_28:
        /*0048*/ 	.word	0xffffffff


	//   ....[1]....
        /*004c*/ 	.word	0xffffffff


	//   ....[2]....
        /*0050*/ 	.word	0xffffffff


	//   ....[3]....
        /*0054*/ 	.word	0xffffffff


	//   ....[4]....
        /*0058*/ 	.word	0xffffffff


	//   ....[5]....
        /*005c*/ 	.word	0xffffffff


	//----- nvinfo : EIATTR_COOP_GROUP_INSTR_OFFSETS
	.align		4
.L_29:
        /*0060*/ 	.byte	0x04, 0x28
        /*0062*/ 	.short	(.L_31 - .L_30)


	//   ....[0]....
.L_30:
        /*0064*/ 	.word	0x00000060


	//   ....[1]....
        /*0068*/ 	.word	0x00000070


	//   ....[2]....
        /*006c*/ 	.word	0x00000130


	//   ....[3]....
        /*0070*/ 	.word	0x00000460


	//   ....[4]....
        /*0074*/ 	.word	0x00000990


	//   ....[5]....
        /*0078*/ 	.word	0x000015b0


	//----- nvinfo : EIATTR_REG_RECONFIG
	.align		4
.L_31:
        /*007c*/ 	.byte	0x01, 0x54
	.zero		2


	//----- nvinfo : EIATTR_SYSCALL_OFFSETS
	.align		4
        /*0080*/ 	.byte	0x04, 0x46
        /*0082*/ 	.short	(.L_33 - .L_32)


	//   ....[0]....
.L_32:
        /*0084*/ 	.word	0x000017a0


	//----- nvinfo : EIATTR_MBARRIER_INSTR_OFFSETS
	.align		4
.L_33:
        /*0088*/ 	.byte	0x04, 0x39
        /*008a*/ 	.short	(.L_35 - .L_34)


	//   ....[0]....
.L_34:
        /*008c*/ 	.word	0x00000250
        /*0090*/ 	.word	0x000000ff
        /*0094*/ 	.word	0x00000000
        /*0098*/ 	.short	0x0100
        /*009a*/ 	.byte	0x08
	.zero		1


	//   ....[1]....
        /*009c*/ 	.word	0x00000260
        /*00a0*/ 	.word	0x000000ff
        /*00a4*/ 	.word	0x00000078
        /*00a8*/ 	.short	0x0100
        /*00aa*/ 	.byte	0x08
	.zero		1


	//   ....[2]....
        /*00ac*/ 	.word	0x00000270
        /*00b0*/ 	.word	0x000000ff
        /*00b4*/ 	.word	0x00000008
        /*00b8*/ 	.short	0x0100
        /*00ba*/ 	.byte	0x08
	.zero		1


	//   ....[3]....
        /*00bc*/ 	.word	0x00000280
        /*00c0*/ 	.word	0x000000ff
        /*00c4*/ 	.word	0x00000080
        /*00c8*/ 	.short	0x0100
        /*00ca*/ 	.byte	0x08
	.zero		1


	//   ....[4]....
        /*00cc*/ 	.word	0x00000290
        /*00d0*/ 	.word	0x000000ff
        /*00d4*/ 	.word	0x00000010
        /*00d8*/ 	.short	0x0100
        /*00da*/ 	.byte	0x08
	.zero		1


	//   ....[5]....
        /*00dc*/ 	.word	0x000002a0
        /*00e0*/ 	.word	0x000000ff
        /*00e4*/ 	.word	0x00000088
        /*00e8*/ 	.short	0x0100
        /*00ea*/ 	.byte	0x08
	.zero		1


	//   ....[6]....
        /*00ec*/ 	.word	0x000002b0
        /*00f0*/ 	.word	0x000000ff
        /*00f4*/ 	.word	0x00000018
        /*00f8*/ 	.short	0x0100
        /*00fa*/ 	.byte	0x08
	.zero		1


	//   ....[7]....
        /*00fc*/ 	.word	0x000002c0
        /*0100*/ 	.word	0x000000ff
        /*0104*/ 	.word	0x00000090
        /*0108*/ 	.short	0x0100
        /*010a*/ 	.byte	0x08
	.zero		1


	//   ....[8]....
        /*010c*/ 	.word	0x000002d0
        /*0110*/ 	.word	0x000000ff
        /*0114*/ 	.word	0x00000020
        /*0118*/ 	.short	0x0100
        /*011a*/ 	.byte	0x08
	.zero		1


	//   ....[9]....
        /*011c*/ 	.word	0x000002e0
        /*0120*/ 	.word	0x000000ff
        /*0124*/ 	.word	0x00000098
        /*0128*/ 	.short	0x0100
        /*012a*/ 	.byte	0x08
	.zero		1


	//   ....[10]....
        /*012c*/ 	.word	0x000002f0
        /*0130*/ 	.word	0x000000ff
        /*0134*/ 	.word	0x00000028
        /*0138*/ 	.short	0x0100
        /*013a*/ 	.byte	0x08
	.zero		1


	//   ....[11]....
        /*013c*/ 	.word	0x00000300
        /*0140*/ 	.word	0x000000ff
        /*0144*/ 	.word	0x000000a0
        /*0148*/ 	.short	0x0100
        /*014a*/ 	.byte	0x08
	.zero		1


	//   ....[12]....
        /*014c*/ 	.word	0x00000310
        /*0150*/ 	.word	0x000000ff
        /*0154*/ 	.word	0x00000030
        /*0158*/ 	.short	0x0100
        /*015a*/ 	.byte	0x08
	.zero		1


	//   ....[13]....
        /*015c*/ 	.word	0x00000320
        /*0160*/ 	.word	0x000000ff
        /*0164*/ 	.word	0x000000a8
        /*0168*/ 	.short	0x0100
        /*016a*/ 	.byte	0x08
	.zero		1


	//   ....[14]....
        /*016c*/ 	.word	0x00000330
        /*0170*/ 	.word	0x000000ff
        /*0174*/ 	.word	0x00000038
        /*0178*/ 	.short	0x0100
        /*017a*/ 	.byte	0x08
	.zero		1


	//   ....[15]....
        /*017c*/ 	.word	0x00000340
        /*0180*/ 	.word	0x000000ff
        /*0184*/ 	.word	0x000000b0
        /*0188*/ 	.short	0x0100
        /*018a*/ 	.byte	0x08
	.zero		1


	//   ....[16]....
        /*018c*/ 	.word	0x00000350
        /*0190*/ 	.word	0x000000ff
        /*0194*/ 	.word	0x00000040
        /*0198*/ 	.short	0x0100
        /*019a*/ 	.byte	0x08
	.zero		1


	//   ....[17]....
        /*019c*/ 	.word	0x00000360
        /*01a0*/ 	.word	0x000000ff
        /*01a4*/ 	.word	0x000000b8
        /*01a8*/ 	.short	0x0100
        /*01aa*/ 	.byte	0x08
	.zero		1


	//   ....[18]....
        /*01ac*/ 	.word	0x00000370
        /*01b0*/ 	.word	0x000000ff
        /*01b4*/ 	.word	0x00000048
        /*01b8*/ 	.short	0x0100
        /*01ba*/ 	.byte	0x08
	.zero		1


	//   ....[19]....
        /*01bc*/ 	.word	0x00000380
        /*01c0*/ 	.word	0x000000ff
        /*01c4*/ 	.word	0x000000c0
        /*01c8*/ 	.short	0x0100
        /*01ca*/ 	.byte	0x08
	.zero		1


	//   ....[20]....
        /*01cc*/ 	.word	0x00000390
        /*01d0*/ 	.word	0x000000ff
        /*01d4*/ 	.word	0x00000050
        /*01d8*/ 	.short	0x0100
        /*01da*/ 	.byte	0x08
	.zero		1


	//   ....[21]....
        /*01dc*/ 	.word	0x000003a0
        /*01e0*/ 	.word	0x000000ff
        /*01e4*/ 	.word	0x000000c8
        /*01e8*/ 	.short	0x0100
        /*01ea*/ 	.byte	0x08
	.zero		1


	//   ....[22]....
        /*01ec*/ 	.word	0x000003b0
        /*01f0*/ 	.word	0x000000ff
        /*01f4*/ 	.word	0x00000058
        /*01f8*/ 	.short	0x0100
        /*01fa*/ 	.byte	0x08
	.zero		1


	//   ....[23]....
        /*01fc*/ 	.word	0x000003c0
        /*0200*/ 	.word	0x000000ff
        /*0204*/ 	.word	0x000000d0
        /*0208*/ 	.short	0x0100
        /*020a*/ 	.byte	0x08
	.zero		1


	//   ....[24]....
        /*020c*/ 	.word	0x000003d0
        /*0210*/ 	.word	0x000000ff
        /*0214*/ 	.word	0x00000060
        /*0218*/ 	.short	0x0100
        /*021a*/ 	.byte	0x08
	.zero		1


	//   ....[25]....
        /*021c*/ 	.word	0x000003e0
        /*0220*/ 	.word	0x000000ff
        /*0224*/ 	.word	0x000000d8
        /*0228*/ 	.short	0x0100
        /*022a*/ 	.byte	0x08
	.zero		1


	//   ....[26]....
        /*022c*/ 	.word	0x000003f0
        /*0230*/ 	.word	0x000000ff
        /*0234*/ 	.word	0x00000068
        /*0238*/ 	.short	0x0100
        /*023a*/ 	.byte	0x08
	.zero		1


	//   ....[27]....
        /*023c*/ 	.word	0x00000400
        /*0240*/ 	.word	0x000000ff
        /*0244*/ 	.word	0x000000e0
        /*0248*/ 	.short	0x0100
        /*024a*/ 	.byte	0x08
	.zero		1


	//   ....[28]....
        /*024c*/ 	.word	0x00000410
        /*0250*/ 	.word	0x000000ff
        /*0254*/ 	.word	0x00000070
        /*0258*/ 	.short	0x0100
        /*025a*/ 	.byte	0x08
	.zero		1


	//   ....[29]....
        /*025c*/ 	.word	0x00000420
        /*0260*/ 	.word	0x000000ff
        /*0264*/ 	.word	0x000000e8
        /*0268*/ 	.short	0x0100
        /*026a*/ 	.byte	0x08
	.zero		1


	//   ....[30]....
        /*026c*/ 	.word	0x00000870
        /*0270*/ 	.word	0x000000ff
        /*0274*/ 	.word	0x00000100
        /*0278*/ 	.short	0x0100
        /*027a*/ 	.byte	0x06
	.zero		1


	//   ....[31]....
        /*027c*/ 	.word	0x00000910
        /*0280*/ 	.word	0x000000ff
        /*0284*/ 	.word	0x00000108
        /*0288*/ 	.short	0x0100
        /*028a*/ 	.byte	0x06
	.zero		1


	//   ....[32]....
        /*028c*/ 	.word	0x00001870
        /*0290*/ 	.word	0x00000003
        /*0294*/ 	.word	0x00000000
        /*0298*/ 	.short	0x010a
        /*029a*/ 	.byte	0x3f
	.zero		1


	//   ....[33]....
        /*029c*/ 	.word	0x000018d0
        /*02a0*/ 	.word	0x00000003
        /*02a4*/ 	.word	0x00000000
        /*02a8*/ 	.short	0x010a
        /*02aa*/ 	.byte	0x3f
	.zero		1


	//   ....[34]....
        /*02ac*/ 	.word	0x00001f30
        /*02b0*/ 	.word	0x00000005
        /*02b4*/ 	.word	0x00000000
        /*02b8*/ 	.short	0x010a
        /*02ba*/ 	.byte	0x3f
	.zero		1


	//   ....[35]....
        /*02bc*/ 	.word	0x00001f70
        /*02c0*/ 	.word	0x00000005
        /*02c4*/ 	.word	0x00000000
        /*02c8*/ 	.short	0x010a
        /*02ca*/ 	.byte	0x3f
	.zero		1


	//   ....[36]....
        /*02cc*/ 	.word	0x000024b0
        /*02d0*/ 	.word	0x00000004
        /*02d4*/ 	.word	0x00000000
        /*02d8*/ 	.short	0x0101
        /*02da*/ 	.byte	0x3f
	.zero		1


	//   ....[37]....
        /*02dc*/ 	.word	0x000026a0
        /*02e0*/ 	.word	0x00000000
        /*02e4*/ 	.word	0x00000000
        /*02e8*/ 	.short	0x0101
        /*02ea*/ 	.byte	0x3f
	.zero		1


	//   ....[38]....
        /*02ec*/ 	.word	0x00005f20
        /*02f0*/ 	.word	0x00000017
        /*02f4*/ 	.word	0x00000078
        /*02f8*/ 	.short	0x010a
        /*02fa*/ 	.byte	0x3f
	.zero		1


	//   ....[39]....
        /*02fc*/ 	.word	0x000062a0
        /*0300*/ 	.word	0x00000006
        /*0304*/ 	.word	0x00000108
        /*0308*/ 	.short	0x0101
        /*030a*/ 	.byte	0x3f
	.zero		1


	//   ....[40]....
        /*030c*/ 	.word	0x000069f0
        /*0310*/ 	.word	0x00000007
        /*0314*/ 	.word	0x00000000
        /*0318*/ 	.short	0x010a
        /*031a*/ 	.byte	0x3f
	.zero		1


	//   ....[41]....
        /*031c*/ 	.word	0x00006a70
        /*0320*/ 	.word	0x00000006
        /*0324*/ 	.word	0x00000000
        /*0328*/ 	.short	0x010a
        /*032a*/ 	.byte	0x3f
	.zero		1


	//   ....[42]....
        /*032c*/ 	.word	0x00006b00
        /*0330*/ 	.word	0x00000007
        /*0334*/ 	.word	0x00000000
        /*0338*/ 	.short	0x010a
        /*033a*/ 	.byte	0x3f
	.zero		1


	//   ....[43]....
        /*033c*/ 	.word	0x00006b90
        /*0340*/ 	.word	0x00000006
        /*0344*/ 	.word	0x00000000
        /*0348*/ 	.short	0x010a
        /*034a*/ 	.byte	0x3f
	.zero		1


	//   ....[44]....
        /*034c*/ 	.word	0x00006c20
        /*0350*/ 	.word	0x00000007
        /*0354*/ 	.word	0x00000000
        /*0358*/ 	.short	0x010a
        /*035a*/ 	.byte	0x3f
	.zero		1


	//   ....[45]....
        /*035c*/ 	.word	0x00006cb0
        /*0360*/ 	.word	0x00000006
        /*0364*/ 	.word	0x00000000
        /*0368*/ 	.short	0x010a
        /*036a*/ 	.byte	0x3f
	.zero		1


	//   ....[46]....
        /*036c*/ 	.word	0x00006d40
        /*0370*/ 	.word	0x00000007
        /*0374*/ 	.word	0x00000000
        /*0378*/ 	.short	0x010a
        /*037a*/ 	.byte	0x3f
	.zero		1


	//   ....[47]....
        /*037c*/ 	.word	0x00006dd0
        /*0380*/ 	.word	0x00000006
        /*0384*/ 	.word	0x00000000
        /*0388*/ 	.short	0x010a
        /*038a*/ 	.byte	0x3f
	.zero		1


	//   ....[48]....
        /*038c*/ 	.word	0x00006e60
        /*0390*/ 	.word	0x00000007
        /*0394*/ 	.word	0x00000000
        /*0398*/ 	.short	0x010a
        /*039a*/ 	.byte	0x3f
	.zero		1


	//   ....[49]....
        /*039c*/ 	.word	0x00006ef0
        /*03a0*/ 	.word	0x00000006
        /*03a4*/ 	.word	0x00000000
        /*03a8*/ 	.short	0x010a
        /*03aa*/ 	.byte	0x3f
	.zero		1


	//   ....[50]....
        /*03ac*/ 	.word	0x00006f80
        /*03b0*/ 	.word	0x00000007
        /*03b4*/ 	.word	0x00000000
        /*03b8*/ 	.short	0x010a
        /*03ba*/ 	.byte	0x3f
	.zero		1


	//   ....[51]....
        /*03bc*/ 	.word	0x00007010
        /*03c0*/ 	.word	0x00000006
        /*03c4*/ 	.word	0x00000000
        /*03c8*/ 	.short	0x010a
        /*03ca*/ 	.byte	0x3f
	.zero		1


	//   ....[52]....
        /*03cc*/ 	.word	0x000070a0
        /*03d0*/ 	.word	0x00000007
        /*03d4*/ 	.word	0x00000000
        /*03d8*/ 	.short	0x010a
        /*03da*/ 	.byte	0x3f
	.zero		1


	//   ....[53]....
        /*03dc*/ 	.word	0x00007130
        /*03e0*/ 	.word	0x00000006
        /*03e4*/ 	.word	0x00000000
        /*03e8*/ 	.short	0x010a
        /*03ea*/ 	.byte	0x3f
	.zero		1


	//   ....[54]....
        /*03ec*/ 	.word	0x000071c0
        /*03f0*/ 	.word	0x00000005
        /*03f4*/ 	.word	0x00000000
        /*03f8*/ 	.short	0x010a
        /*03fa*/ 	.byte	0x3f
	.zero		1


	//   ....[55]....
        /*03fc*/ 	.word	0x00007220
        /*0400*/ 	.word	0x00000003
        /*0404*/ 	.word	0x00000000
        /*0408*/ 	.short	0x010a
        /*040a*/ 	.byte	0x3f
	.zero		1


	//   ....[56]....
        /*040c*/ 	.word	0x00007270
        /*0410*/ 	.word	0x00000005
        /*0414*/ 	.word	0x00000000
        /*0418*/ 	.short	0x010a
        /*041a*/ 	.byte	0x3f
	.zero		1


	//   ....[57]....
        /*041c*/ 	.word	0x00007340
        /*0420*/ 	.word	0x00000017
        /*0424*/ 	.word	0x00000078
        /*0428*/ 	.short	0x010a
        /*042a*/ 	.byte	0x3f
	.zero		1


	//   ....[58]....
        /*042c*/ 	.word	0x00007410
        /*0430*/ 	.word	0x00000007
        /*0434*/ 	.word	0x00000000
        /*0438*/ 	.short	0x010a
        /*043a*/ 	.byte	0x3f
	.zero		1


	//   ....[59]....
        /*043c*/ 	.word	0x00007460
        /*0440*/ 	.word	0x00000006
        /*0444*/ 	.word	0x00000000
        /*0448*/ 	.short	0x010a
        /*044a*/ 	.byte	0x3f
	.zero		1


	//   ....[60]....
        /*044c*/ 	.word	0x000074b0
        /*0450*/ 	.word	0x00000007
        /*0454*/ 	.word	0x00000000
        /*0458*/ 	.short	0x010a
        /*045a*/ 	.byte	0x3f
	.zero		1


	//   ....[61]....
        /*045c*/ 	.word	0x00007500
        /*0460*/ 	.word	0x00000006
        /*0464*/ 	.word	0x00000000
        /*0468*/ 	.short	0x010a
        /*046a*/ 	.byte	0x3f
	.zero		1


	//   ....[62]....
        /*046c*/ 	.word	0x00007550
        /*0470*/ 	.word	0x00000007
        /*0474*/ 	.word	0x00000000
        /*0478*/ 	.short	0x010a
        /*047a*/ 	.byte	0x3f
	.zero		1


	//   ....[63]....
        /*047c*/ 	.word	0x000075a0
        /*0480*/ 	.word	0x00000006
        /*0484*/ 	.word	0x00000000
        /*0488*/ 	.short	0x010a
        /*048a*/ 	.byte	0x3f
	.zero		1


	//   ....[64]....
        /*048c*/ 	.word	0x000075f0
        /*0490*/ 	.word	0x00000007
        /*0494*/ 	.word	0x00000000
        /*0498*/ 	.short	0x010a
        /*049a*/ 	.byte	0x3f
	.zero		1


	//   ....[65]....
        /*049c*/ 	.word	0x00007640
        /*04a0*/ 	.word	0x00000006
        /*04a4*/ 	.word	0x00000000
        /*04a8*/ 	.short	0x010a
        /*04aa*/ 	.byte	0x3f
	.zero		1


	//   ....[66]....
        /*04ac*/ 	.word	0x00007690
        /*04b0*/ 	.word	0x00000007
        /*04b4*/ 	.word	0x00000000
        /*04b8*/ 	.short	0x010a
        /*04ba*/ 	.byte	0x3f
	.zero		1


	//   ....[67]....
        /*04bc*/ 	.word	0x000076e0
        /*04c0*/ 	.word	0x00000006
        /*04c4*/ 	.word	0x00000000
        /*04c8*/ 	.short	0x010a
        /*04ca*/ 	.byte	0x3f
	.zero		1


	//   ....[68]....
        /*04cc*/ 	.word	0x00007730
        /*04d0*/ 	.word	0x00000007
        /*04d4*/ 	.word	0x00000000
        /*04d8*/ 	.short	0x010a
        /*04da*/ 	.byte	0x3f
	.zero		1


	//   ....[69]....
        /*04dc*/ 	.word	0x00007780
        /*04e0*/ 	.word	0x00000006
        /*04e4*/ 	.word	0x00000000
        /*04e8*/ 	.short	0x010a
        /*04ea*/ 	.byte	0x3f
	.zero		1


	//   ....[70]....
        /*04ec*/ 	.word	0x000077d0
        /*04f0*/ 	.word	0x00000007
        /*04f4*/ 	.word	0x00000000
        /*04f8*/ 	.short	0x010a
        /*04fa*/ 	.byte	0x3f
	.zero		1


	//   ....[71]....
        /*04fc*/ 	.word	0x00007820
        /*0500*/ 	.word	0x00000006
        /*0504*/ 	.word	0x00000000
        /*0508*/ 	.short	0x010a
        /*050a*/ 	.byte	0x3f
	.zero		1


	//----- nvinfo : EIATTR_NUM_MBARRIERS
	.align		4
.L_35:
        /*050c*/ 	.byte	0x03, 0x38
        /*050e*/ 	.short	0x0020


	//----- nvinfo : EIATTR_EXIT_INSTR_OFFSETS
	.align		4
        /*0510*/ 	.byte	0x04, 0x1c
        /*0512*/ 	.short	(.L_37 - .L_36)


	//   ....[0]....
.L_36:
        /*0514*/ 	.word	0x00000b60


	//   ....[1]....
        /*0518*/ 	.word	0x00001370


	//   ....[2]....
        /*051c*/ 	.word	0x000056a0


	//   ....[3]....
        /*0520*/ 	.word	0x00005c00


	//   ....[4]....
        /*0524*/ 	.word	0x00007210


	//----- nvinfo : EIATTR_MAX_THREADS
	.align		4
.L_37:
        /*0528*/ 	.byte	0x04, 0x05
        /*052a*/ 	.short	(.L_39 - .L_38)
.L_38:
        /*052c*/ 	.word	0x00000180
        /*0530*/ 	.word	0x00000001
        /*0534*/ 	.word	0x00000001


	//----- nvinfo : EIATTR_CRS_STACK_SIZE
	.align		4
.L_39:
        /*0538*/ 	.byte	0x04, 0x1e
        /*053a*/ 	.short	(.L_41 - .L_40)
.L_40:
        /*053c*/ 	.word	0x00000000


	//----- nvinfo : EIATTR_CBANK_PARAM_SIZE
	.align		4
.L_41:
        /*0540*/ 	.byte	0x03, 0x19
        /*0542*/ 	.short	0x0470


	//----- nvinfo : EIATTR_PARAM_CBANK
	.align		4
        /*0544*/ 	.byte	0x04, 0x0a
        /*0546*/ 	.short	(.L_43 - .L_42)
	.align		4
.L_42:
        /*0548*/ 	.word	index@(.nv.constant0._ZN7cutlass13device_kernelINS_4gemm6kernel13GemmUniversalIN4cute5tupleIJiiiiEEENS1_10collective13CollectiveMmaINS1_34MainloopSm90TmaGmmaWarpSpecializedILi15ENS5_IJNS4_1CILi2EEENSA_ILi1EEESC_EEENS1_35KernelTmaWarpSpecializedCooperativeEEENS5_IJNSA_ILi192EEENSA_ILi48EEENSA_ILi64EEEEEEaNS5_IJlSC_lEEEaSK_NS4_8TiledMMAINS4_8MMA_AtomIJNS4_4SM904GMMA26MMA_64x16x32_S32S8S8_SS_TNEEEENS4_6LayoutISD_NS5_IJSC_NSA_ILi0EEESS_EEEEENS5_IJNS4_10UnderscoreESV_SV_EEEEENS4_13SM90_TMA_LOADENS4_14ComposedLayoutINS4_7SwizzleILi2ELi4ELi3EEENS4_18smem_ptr_flag_bitsILi8EEENSR_INS5_IJNSA_ILi8EEESI_EEENS5_IJSI_SC_EEEEEEEvNS4_8identityENS4_23SM90_TMA_LOAD_MULTICASTES18_vS19_EENS_8epilogue10collective6detail29Sm90TmaWarpSpecializedAdapterINS1D_15DefaultEpilogueIaSK_SK_NS1C_6thread17LinearCombinationIaLi1EiiLNS1H_9ScaleType4KindE0ELNS_15FloatRoundStyleE2EaEENS1_15EpilogueDefaultEEEEEvvEEEEvNT_6ParamsE)
        /*054c*/ 	.short	0x0210
        /*054e*/ 	.short	0x0470


	//----- nvinfo : EIATTR_SW_WAR
	.align		4
.L_43:
        /*0550*/ 	.byte	0x04, 0x36
        /*0552*/ 	.short	(.L_45 - .L_44)
.L_44:
        /*0554*/ 	.word	0x00000008
.L_45:


//--------------------- .nv.callgraph             --------------------------
	.section	.nv.callgraph,"",@"SHT_CUDA_CALLGRAPH"
	.align	4
	.sectionentsize	8
	.align		4
        /*0000*/ 	.word	0x00000000
	.align		4
        /*0004*/ 	.word	0xffffffff
	.align		4
        /*0008*/ 	.word	index@(_ZN7cutlass13device_kernelINS_4gemm6kernel13GemmUniversalIN4cute5tupleIJiiiiEEENS1_10collective13CollectiveMmaINS1_34MainloopSm90TmaGmmaWarpSpecializedILi15ENS5_IJNS4_1CILi2EEENSA_ILi1EEESC_EEENS1_35KernelTmaWarpSpecializedCooperativeEEENS5_IJNSA_ILi192EEENSA_ILi48EEENSA_ILi64EEEEEEaNS5_IJlSC_lEEEaSK_NS4_8TiledMMAINS4_8MMA_AtomIJNS4_4SM904GMMA26MMA_64x16x32_S32S8S8_SS_TNEEEENS4_6LayoutISD_NS5_IJSC_NSA_ILi0EEESS_EEEEENS5_IJNS4_10UnderscoreESV_SV_EEEEENS4_13SM90_TMA_LOADENS4_14ComposedLayoutINS4_7SwizzleILi2ELi4ELi3EEENS4_18smem_ptr_flag_bitsILi8EEENSR_INS5_IJNSA_ILi8EEESI_EEENS5_IJSI_SC_EEEEEEEvNS4_8identityENS4_23SM90_TMA_LOAD_MULTICASTES18_vS19_EENS_8epilogue10collective6detail29Sm90TmaWarpSpecializedAdapterINS1D_15DefaultEpilogueIaSK_SK_NS1C_6thread17LinearCombinationIaLi1EiiLNS1H_9ScaleType4KindE0ELNS_15FloatRoundStyleE2EaEENS1_15EpilogueDefaultEEEEEvvEEEEvNT_6ParamsE)
	.align		4
        /*000c*/ 	.word	index@(__assertfail)
	.align		4
        /*0010*/ 	.word	0x00000000
	.align		4
        /*0014*/ 	.word	0xfffffffe
	.align		4
        /*0018*/ 	.word	0x00000000
	.align		4
        /*001c*/ 	.word	0xfffffffd
	.align		4
        /*0020*/ 	.word	0x00000000
	.align		4
        /*0024*/ 	.word	0xfffffffc


//--------------------- .nv.constant4             --------------------------
	.section	.nv.constant4,"a",@progbits
	.align	8
	.align		8
.nv.constant4:
        /*0000*/ 	.dword	__assertfail
	.align		8
        /*0008*/ 	.dword	__unnamed_1
	.align		8
        /*0010*/ 	.dword	_ZN39_INTERNAL_aae7ab98_4_k_cu_b150e3ee_33444cuda3std3__45__cpo5beginE
	.align		8
        /*0018*/ 	.dword	_ZN39_INTERNAL_aae7ab98_4_k_cu_b150e3ee_33444cuda3std3__45__cpo3endE
	.align		8
        /*0020*/ 	.dword	_ZN39_INTERNAL_aae7ab98_4_k_cu_b150e3ee_33444cuda3std3__45__cpo6cbeginE
	.align		8
        /*0028*/ 	.dword	_ZN39_INTERNAL_aae7ab98_4_k_cu_b150e3ee_33444cuda3std3__45__cpo4cendE
	.align		8
        /*0030*/ 	.dword	_ZN39_INTERNAL_aae7ab98_4_k_cu_b150e3ee_33444cuda3std3__441_GLOBAL__N__aae7ab98_4_k_cu_b150e3ee_33446ignoreE
	.align		8
        /*0038*/ 	.dword	_ZN39_INTERNAL_aae7ab98_4_k_cu_b150e3ee_33444cuda3std3__419piecewise_constructE
	.align		8
        /*0040*/ 	.dword	_ZN39_INTERNAL_aae7ab98_4_k_cu_b150e3ee_33444cuda3std3__48in_placeE
	.align		8
        /*0048*/ 	.dword	_ZN39_INTERNAL_aae7ab98_4_k_cu_b150e3ee_33444cuda3std6ranges3__45__cpo4swapE
	.align		8
        /*0050*/ 	.dword	_ZN39_INTERNAL_aae7ab98_4_k_cu_b150e3ee_33444cuda3std6ranges3__45__cpo9iter_moveE
	.align		8
        /*0058*/ 	.dword	_ZN39_INTERNAL_aae7ab98_4_k_cu_b150e3ee_33444cute7productE
	.align		8
        /*0060*/ 	.dword	_ZN39_INTERNAL_aae7ab98_4_k_cu_b150e3ee_33444cute1_E
	.align		8
        /*0068*/ 	.dword	$str$22
	.align		8
        /*0070*/ 	.dword	$str$23


//--------------------- .text._ZN7cutlass13device_kernelINS_4gemm6kernel13GemmUniversalIN4cute5tupleIJiiiiEEENS1_10collective13CollectiveMmaINS1_34MainloopSm90TmaGmmaWarpSpecializedILi15ENS5_IJNS4_1CILi2EEENSA_ILi1EEESC_EEENS1_35KernelTmaWarpSpecializedCooperativeEEENS5_IJNSA_ILi192EEENSA_ILi48EEENSA_ILi64EEEEEEaNS5_IJlSC_lEEEaSK_NS4_8TiledMMAINS4_8MMA_AtomIJNS4_4SM904GMMA26MMA_64x16x32_S32S8S8_SS_TNEEEENS4_6LayoutISD_NS5_IJSC_NSA_ILi0EEESS_EEEEENS5_IJNS4_10UnderscoreESV_SV_EEEEENS4_13SM90_TMA_LOADENS4_14ComposedLayoutINS4_7SwizzleILi2ELi4ELi3EEENS4_18smem_ptr_flag_bitsILi8EEENSR_INS5_IJNSA_ILi8EEESI_EEENS5_IJSI_SC_EEEEEEEvNS4_8identityENS4_23SM90_TMA_LOAD_MULTICASTES18_vS19_EENS_8epilogue10collective6detail29Sm90TmaWarpSpecializedAdapterINS1D_15DefaultEpilogueIaSK_SK_NS1C_6thread17LinearCombinationIaLi1EiiLNS1H_9ScaleType4KindE0ELNS_15FloatRoundStyleE2EaEENS1_15EpilogueDefaultEEEEEvvEEEEvNT_6ParamsE --------------------------
	.section	.text._ZN7cutlass13device_kernelINS_4gemm6kernel13GemmUniversalIN4cute5tupleIJiiiiEEENS1_10collective13CollectiveMmaINS1_34MainloopSm90TmaGmmaWarpSpecializedILi15ENS5_IJNS4_1CILi2EEENSA_ILi1EEESC_EEENS1_35KernelTmaWarpSpecializedCooperativeEEENS5_IJNSA_ILi192EEENSA_ILi48EEENSA_ILi64EEEEEEaNS5_IJlSC_lEEEaSK_NS4_8TiledMMAINS4_8MMA_AtomIJNS4_4SM904GMMA26MMA_64x16x32_S32S8S8_SS_TNEEEENS4_6LayoutISD_NS5_IJSC_NSA_ILi0EEESS_EEEEENS5_IJNS4_10UnderscoreESV_SV_EEEEENS4_13SM90_TMA_LOADENS4_14ComposedLayoutINS4_7SwizzleILi2ELi4ELi3EEENS4_18smem_ptr_flag_bitsILi8EEENSR_INS5_IJNSA_ILi8EEESI_EEENS5_IJSI_SC_EEEEEEEvNS4_8identityENS4_23SM90_TMA_LOAD_MULTICASTES18_vS19_EENS_8epilogue10collective6detail29Sm90TmaWarpSpecializedAdapterINS1D_15DefaultEpilogueIaSK_SK_NS1C_6thread17LinearCombinationIaLi1EiiLNS1H_9ScaleType4KindE0ELNS_15FloatRoundStyleE2EaEENS1_15EpilogueDefaultEEEEEvvEEEEvNT_6ParamsE,"ax",@progbits
	.align	128
.text._ZN7cutlass13device_kernelINS_4gemm6kernel13GemmUniversalIN4cute5tupleIJiiiiEEENS1_10collective13CollectiveMmaINS1_34MainloopSm90TmaGmmaWarpSpecializedILi15ENS5_IJNS4_1CILi2EEENSA_ILi1EEESC_EEENS1_35KernelTmaWarpSpecializedCooperativeEEENS5_IJNSA_ILi192EEENSA_ILi48EEENSA_ILi64EEEEEEaNS5_IJlSC_lEEEaSK_NS4_8TiledMMAINS4_8MMA_AtomIJNS4_4SM904GMMA26MMA_64x16x32_S32S8S8_SS_TNEEEENS4_6LayoutISD_NS5_IJSC_NSA_ILi0EEESS_EEEEENS5_IJNS4_10UnderscoreESV_SV_EEEEENS4_13SM90_TMA_LOADENS4_14ComposedLayoutINS4_7SwizzleILi2ELi4ELi3EEENS4_18smem_ptr_flag_bitsILi8EEENSR_INS5_IJNSA_ILi8EEESI_EEENS5_IJSI_SC_EEEEEEEvNS4_8identityENS4_23SM90_TMA_LOAD_MULTICASTES18_vS19_EENS_8epilogue10collective6detail29Sm90TmaWarpSpecializedAdapterINS1D_15DefaultEpilogueIaSK_SK_NS1C_6thread17LinearCombinationIaLi1EiiLNS1H_9ScaleType4KindE0ELNS_15FloatRoundStyleE2EaEENS1_15EpilogueDefaultEEEEEvvEEEEvNT_6ParamsE:
        .type           _ZN7cutlass13device_kernelINS_4gemm6kernel13GemmUniversalIN4cute5tupleIJiiiiEEENS1_10collective13CollectiveMmaINS1_34MainloopSm90TmaGmmaWarpSpecializedILi15ENS5_IJNS4_1CILi2EEENSA_ILi1EEESC_EEENS1_35KernelTmaWarpSpecializedCooperativeEEENS5_IJNSA_ILi192EEENSA_ILi48EEENSA_ILi64EEEEEEaNS5_IJlSC_lEEEaSK_NS4_8TiledMMAINS4_8MMA_AtomIJNS4_4SM904GMMA26MMA_64x16x32_S32S8S8_SS_TNEEEENS4_6LayoutISD_NS5_IJSC_NSA_ILi0EEESS_EEEEENS5_IJNS4_10UnderscoreESV_SV_EEEEENS4_13SM90_TMA_LOADENS4_14ComposedLayoutINS4_7SwizzleILi2ELi4ELi3EEENS4_18smem_ptr_flag_bitsILi8EEENSR_INS5_IJNSA_ILi8EEESI_EEENS5_IJSI_SC_EEEEEEEvNS4_8identityENS4_23SM90_TMA_LOAD_MULTICASTES18_vS19_EENS_8epilogue10collective6detail29Sm90TmaWarpSpecializedAdapterINS1D_15DefaultEpilogueIaSK_SK_NS1C_6thread17LinearCombinationIaLi1EiiLNS1H_9ScaleType4KindE0ELNS_15FloatRoundStyleE2EaEENS1_15EpilogueDefaultEEEEEvvEEEEvNT_6ParamsE,@function
        .size           _ZN7cutlass13device_kernelINS_4gemm6kernel13GemmUniversalIN4cute5tupleIJiiiiEEENS1_10collective13CollectiveMmaINS1_34MainloopSm90TmaGmmaWarpSpecializedILi15ENS5_IJNS4_1CILi2EEENSA_ILi1EEESC_EEENS1_35KernelTmaWarpSpecializedCooperativeEEENS5_IJNSA_ILi192EEENSA_ILi48EEENSA_ILi64EEEEEEaNS5_IJlSC_lEEEaSK_NS4_8TiledMMAINS4_8MMA_AtomIJNS4_4SM904GMMA26MMA_64x16x32_S32S8S8_SS_TNEEEENS4_6LayoutISD_NS5_IJSC_NSA_ILi0EEESS_EEEEENS5_IJNS4_10UnderscoreESV_SV_EEEEENS4_13SM90_TMA_LOADENS4_14ComposedLayoutINS4_7SwizzleILi2ELi4ELi3EEENS4_18smem_ptr_flag_bitsILi8EEENSR_INS5_IJNSA_ILi8EEESI_EEENS5_IJSI_SC_EEEEEEEvNS4_8identityENS4_23SM90_TMA_LOAD_MULTICASTES18_vS19_EENS_8epilogue10collective6detail29Sm90TmaWarpSpecializedAdapterINS1D_15DefaultEpilogueIaSK_SK_NS1C_6thread17LinearCombinationIaLi1EiiLNS1H_9ScaleType4KindE0ELNS_15FloatRoundStyleE2EaEENS1_15EpilogueDefaultEEEEEvvEEEEvNT_6ParamsE,(.L_x_192 - _ZN7cutlass13device_kernelINS_4gemm6kernel13GemmUniversalIN4cute5tupleIJiiiiEEENS1_10collective13CollectiveMmaINS1_34MainloopSm90TmaGmmaWarpSpecializedILi15ENS5_IJNS4_1CILi2EEENSA_ILi1EEESC_EEENS1_35KernelTmaWarpSpecializedCooperativeEEENS5_IJNSA_ILi192EEENSA_ILi48EEENSA_ILi64EEEEEEaNS5_IJlSC_lEEEaSK_NS4_8TiledMMAINS4_8MMA_AtomIJNS4_4SM904GMMA26MMA_64x16x32_S32S8S8_SS_TNEEEENS4_6LayoutISD_NS5_IJSC_NSA_ILi0EEESS_EEEEENS5_IJNS4_10UnderscoreESV_SV_EEEEENS4_13SM90_TMA_LOADENS4_14ComposedLayoutINS4_7SwizzleILi2ELi4ELi3EEENS4_18smem_ptr_flag_bitsILi8EEENSR_INS5_IJNSA_ILi8EEESI_EEENS5_IJSI_SC_EEEEEEEvNS4_8identityENS4_23SM90_TMA_LOAD_MULTICASTES18_vS19_EENS_8epilogue10collective6detail29Sm90TmaWarpSpecializedAdapterINS1D_15DefaultEpilogueIaSK_SK_NS1C_6thread17LinearCombinationIaLi1EiiLNS1H_9ScaleType4KindE0ELNS_15FloatRoundStyleE2EaEENS1_15EpilogueDefaultEEEEEvvEEEEvNT_6ParamsE)
        .other          _ZN7cutlass13device_kernelINS_4gemm6kernel13GemmUniversalIN4cute5tupleIJiiiiEEENS1_10collective13CollectiveMmaINS1_34MainloopSm90TmaGmmaWarpSpecializedILi15ENS5_IJNS4_1CILi2EEENSA_ILi1EEESC_EEENS1_35KernelTmaWarpSpecializedCooperativeEEENS5_IJNSA_ILi192EEENSA_ILi48EEENSA_ILi64EEEEEEaNS5_IJlSC_lEEEaSK_NS4_8TiledMMAINS4_8MMA_AtomIJNS4_4SM904GMMA26MMA_64x16x32_S32S8S8_SS_TNEEEENS4_6LayoutISD_NS5_IJSC_NSA_ILi0EEESS_EEEEENS5_IJNS4_10UnderscoreESV_SV_EEEEENS4_13SM90_TMA_LOADENS4_14ComposedLayoutINS4_7SwizzleILi2ELi4ELi3EEENS4_18smem_ptr_flag_bitsILi8EEENSR_INS5_IJNSA_ILi8EEESI_EEENS5_IJSI_SC_EEEEEEEvNS4_8identityENS4_23SM90_TMA_LOAD_MULTICASTES18_vS19_EENS_8epilogue10collective6detail29Sm90TmaWarpSpecializedAdapterINS1D_15DefaultEpilogueIaSK_SK_NS1C_6thread17LinearCombinationIaLi1EiiLNS1H_9ScaleType4KindE0ELNS_15FloatRoundStyleE2EaEENS1_15EpilogueDefaultEEEEEvvEEEEvNT_6ParamsE,@"STO_CUDA_ENTRY STV_DEFAULT"
_ZN7cutlass13device_kernelINS_4gemm6kernel13GemmUniversalIN4cute5tupleIJiiiiEEENS1_10collective13CollectiveMmaINS1_34MainloopSm90TmaGmmaWarpSpecializedILi15ENS5_IJNS4_1CILi2EEENSA_ILi1EEESC_EEENS1_35KernelTmaWarpSpecializedCooperativeEEENS5_IJNSA_ILi192EEENSA_ILi48EEENSA_ILi64EEEEEEaNS5_IJlSC_lEEEaSK_NS4_8TiledMMAINS4_8MMA_AtomIJNS4_4SM904GMMA26MMA_64x16x32_S32S8S8_SS_TNEEEENS4_6LayoutISD_NS5_IJSC_NSA_ILi0EEESS_EEEEENS5_IJNS4_10UnderscoreESV_SV_EEEEENS4_13SM90_TMA_LOADENS4_14ComposedLayoutINS4_7SwizzleILi2ELi4ELi3EEENS4_18smem_ptr_flag_bitsILi8EEENSR_INS5_IJNSA_ILi8EEESI_EEENS5_IJSI_SC_EEEEEEEvNS4_8identityENS4_23SM90_TMA_LOAD_MULTICASTES18_vS19_EENS_8epilogue10collective6detail29Sm90TmaWarpSpecializedAdapterINS1D_15DefaultEpilogueIaSK_SK_NS1C_6thread17LinearCombinationIaLi1EiiLNS1H_9ScaleType4KindE0ELNS_15FloatRoundStyleE2EaEENS1_15EpilogueDefaultEEEEEvvEEEEvNT_6ParamsE:
[----:B------:R-:W0:Y:S01]  /*0000*/  LDC R1, c[0x0][0x28] ;  /* 0x00000a00ff017b82 */ /* 0x000e220000000800 */
[----:B------:R-:W1:Y:S01]  /*0010*/  S2R R77, SR_TID.X ;  /* 0x00000000004d7919 */ /* 0x000e620000002100 */
[----:B------:R-:W-:Y:S01]  /*0020*/  ELECT P0, URZ, PT ;  /* 0x00000000003f782f */ /* 0x000fe20003800000 */
[----:B------:R-:W-:Y:S01]  /*0030*/  BSSY B0, `(.L_x_0) ;  /* 0x000000f000007945 */ /* 0x000fe20003800000 */
[--C-:B-1----:R-:W-:Y:S02]  /*0040*/  SHF.R.U32.HI R0, RZ, 0x5, R77.reuse ;  /* 0x00000005ff007819 */ /* 0x102fe4000001164d */
[----:B------:R-:W-:-:S03]  /*0050*/  SHF.R.U32.HI R7, RZ, 0x7, R77 ;  /* 0x00000007ff077819 */ /* 0x000fc6000001164d */
[----:B------:R-:W1:Y:S04]  /*0060*/  SHFL.IDX PT, R3, R0, RZ, 0x1f ;  /* 0x00001fff00037589 */ /* 0x000e6800000e0000 */
[----:B------:R2:W3:Y:S01]  /*0070*/  SHFL.IDX PT, R2, R7, RZ, 0x1f ;  /* 0x00001fff07027589 */ /* 0x0004e200000e0000 */
[----:B-1----:R-:W-:-:S13]  /*0080*/  ISETP.NE.OR P0, PT, R3, RZ, !P0 ;  /* 0x000000ff0300720c */ /* 0x002fda0004705670 */
[----:B0-23--:R-:W-:Y:S05]  /*0090*/  @P0 BRA `(.L_x_1) ;  /* 0x0000000000200947 */ /* 0x00dfea0003800000 */
[----:B------:R-:W-:Y:S02]  /*00a0*/  ULDC.64 UR4, c[0x0][0x198] ;  /* 0x0000660000047ab9 */ /* 0x000fe40000000a00 */
[----:B------:R-:W-:Y:S02]  /*00b0*/  UIADD3 UR6, UP0, UR4, 0xf0, URZ ;  /* 0x000000f004067890 */ /* 0x000fe4000ff1e03f */
[----:B------:R-:W-:Y:S02]  /*00c0*/  UIADD3 UR4, UP1, UR4, 0x1f0, URZ ;  /* 0x000001f004047890 */ /* 0x000fe4000ff3e03f */
[----:B------:R-:W-:Y:S02]  /*00d0*/  UIADD3.X UR7, URZ, UR5, URZ, UP0, !UPT ;  /* 0x000000053f077290 */ /* 0x000fe400087fe43f */
[----:B------:R-:W-:-:S07]  /*00e0*/  UIADD3.X UR5, URZ, UR5, URZ, UP1, !UPT ;  /* 0x000000053f057290 */ /* 0x000fce0008ffe43f */
[----:B------:R0:W-:Y:S02]  /*00f0*/  UTMACCTL.PF [UR6] ;  /* 0x00000000060079b9 */ /* 0x0001e40008040000 */
[----:B------:R0:W-:Y:S02]  /*0100*/  UTMACCTL.PF [UR4] ;  /* 0x00000000040079b9 */ /* 0x0001e40008040000 */
[----:B0-----:R-:W-:Y:S01]  /*0110*/  NOP ;  /* 0x0000000000007918 */ /* 0x001fe20000000000 */
.L_x_1:
[----:B------:R-:W-:Y:S05]  /*0120*/  BSYNC B0 ;  /* 0x0000000000007941 */ /* 0x000fea0003800000 */
.L_x_0:
[----:B------:R-:W0:Y:S02]  /*0130*/  SHFL.IDX PT, R5, R0, RZ, 0x1f ;  /* 0x00001fff00057589 */ /* 0x000e2400000e0000 */
[----:B0-----:R-:W-:-:S13]  /*0140*/  ISETP.NE.AND P0, PT, R5, RZ, PT ;  /* 0x000000ff0500720c */ /* 0x001fda0003f05270 */
[----:B------:R-:W-:Y:S05]  /*0150*/  @P0 BRA `(.L_x_2) ;  /* 0x0000000000bc0947 */ /* 0x000fea0003800000 */
[----:B------:R-:W-:Y:S01]  /*0160*/  ELECT P0, URZ, PT ;  /* 0x00000000003f782f */ /* 0x000fe20003800000 */
[----:B------:R-:W-:-:S12]  /*0170*/  BSSY B0, `(.L_x_2) ;  /* 0x000002d000007945 */ /* 0x000fd80003800000 */
[----:B------:R-:W-:Y:S05]  /*0180*/  @!P0 BRA `(.L_x_3) ;  /* 0x0000000000ac8947 */ /* 0x000fea0003800000 */
[----:B------:R-:W0:Y:S01]  /*0190*/  S2UR UR8, SR_CgaCtaId ;  /* 0x00000000000879c3 */ /* 0x000e220000008800 */
[----:B------:R-:W-:Y:S01]  /*01a0*/  UMOV UR4, 0x400 ;  /* 0x0000040000047882 */ /* 0x000fe20000000000 */
[----:B------:R-:W-:Y:S01]  /*01b0*/  UMOV UR5, 0x1 ;  /* 0x0000000100057882 */ /* 0x000fe20000000000 */
[----:B------:R-:W-:Y:S02]  /*01c0*/  UMOV UR6, 0x4 ;  /* 0x0000000400067882 */ /* 0x000fe40000000000 */
[----:B------:R-:W-:-:S04]  /*01d0*/  UIADD3 UR6, -UR6, 0x100000, URZ ;  /* 0x0010000006067890 */ /* 0x000fc8000fffe13f */
[----:B------:R-:W-:Y:S02]  /*01e0*/  USHF.L.U32 UR7, UR6, 0xb, URZ ;  /* 0x0000000b06077899 */ /* 0x000fe4000800063f */
[----:B------:R-:W-:Y:S02]  /*01f0*/  USHF.L.U32 UR6, UR6, 0x1, URZ ;  /* 0x0000000106067899 */ /* 0x000fe4000800063f */
[----:B0-----:R-:W-:Y:S02]  /*0200*/  ULEA UR8, UR8, UR4, 0x18 ;  /* 0x0000000408087291 */ /* 0x001fe4000f8ec03f */
[----:B------:R-:W-:-:S04]  /*0210*/  UIADD3 UR4, -UR5, 0x100000, URZ ;  /* 0x0010000005047890 */ /* 0x000fc8000fffe13f */
[----:B------:R-:W-:Y:S02]  /*0220*/  USHF.L.U32 UR5, UR4, 0xb, URZ ;  /* 0x0000000b04057899 */ /* 0x000fe4000800063f */
[----:B------:R-:W-:Y:S01]  /*0230*/  USHF.L.U32 UR4, UR4, 0x1, URZ ;  /* 0x0000000104047899 */ /* 0x000fe2000800063f */
[----:B------:R-:W0:Y:S11]  /*0240*/  FENCE.VIEW.ASYNC.S ;  /* 0x00000000000073c6 */ /* 0x000e360000000000 */
[----:B0-----:R0:W1:Y:S01]  /*0250*/  SYNCS.EXCH.64 URZ, [UR8], UR4 ;  /* 0x00000004083f75b2 */ /* 0x0010620008000100 */
[----:B------:R0:W2:Y:S01]  /*0260*/  SYNCS.EXCH.64 URZ, [UR8+0x78], UR6 ;  /* 0x00007806083f75b2 */ /* 0x0000a20008000100 */
[----:B------:R0:W3:Y:S01]  /*0270*/  SYNCS.EXCH.64 URZ, [UR8+0x8], UR4 ;  /* 0x00000804083f75b2 */ /* 0x0000e20008000100 */
[----:B------:R0:W4:Y:S01]  /*0280*/  SYNCS.EXCH.64 URZ, [UR8+0x80], UR6 ;  /* 0x00008006083f75b2 */ /* 0x0001220008000100 */
[----:B------:R0:W0:Y:S01]  /*0290*/  SYNCS.EXCH.64 URZ, [UR8+0x10], UR4 ;  /* 0x00001004083f75b2 */ /* 0x0000220008000100 */
        /* <DEDUP_REMOVED lines=25> */
[----:B-1234-:R-:W-:Y:S01]  /*0430*/  NOP ;  /* 0x0000000000007918 */ /* 0x01efe20000000000 */
.L_x_3:
[----:B0-----:R-:W-:Y:S05]  /*0440*/  BSYNC B0 ;  /* 0x0000000000007941 */ /* 0x001fea0003800000 */
.L_x_2:
[----:B------:R-:W-:Y:S01]  /*0450*/  SHF.R.S32.HI R4, RZ, 0x1f, R77 ;  /* 0x0000001fff047819 */ /* 0x000fe2000001144d */
[----:B------:R-:W0:Y:S01]  /*0460*/  SHFL.IDX PT, R0, R0, RZ, 0x1f ;  /* 0x00001fff00007589 */ /* 0x000e2200000e0000 */
[----:B------:R-:W1:Y:S01]  /*0470*/  S2UR UR8, SR_CTAID.X ;  /* 0x00000000000879c3 */ /* 0x000e620000002500 */
[----:B------:R-:W-:Y:S02]  /*0480*/  ELECT P0, URZ, PT ;  /* 0x00000000003f782f */ /* 0x000fe40003800000 */
[----:B------:R-:W-:Y:S01]  /*0490*/  LEA.HI R4, R4, R77, RZ, 0x7 ;  /* 0x0000004d04047211 */ /* 0x000fe200078f38ff */
[----:B------:R-:W-:Y:S01]  /*04a0*/  ULDC UR4, c[0x0][0x150] ;  /* 0x0000540000047ab9 */ /* 0x000fe20000000800 */
[----:B------:R-:W-:Y:S01]  /*04b0*/  SHF.R.S32.HI R6, RZ, 0x1f, R5 ;  /* 0x0000001fff067819 */ /* 0x000fe20000011405 */
[----:B------:R-:W-:Y:S01]  /*04c0*/  NOP ;  /* 0x0000000000007918 */ /* 0x000fe20000000000 */
[----:B------:R-:W-:Y:S01]  /*04d0*/  LOP3.LUT R4, R4, 0xffffff80, RZ, 0xc0, !PT ;  /* 0xffffff8004047812 */ /* 0x000fe200078ec0ff */
[----:B------:R-:W-:Y:S01]  /*04e0*/  NOP ;  /* 0x0000000000007918 */ /* 0x000fe20000000000 */
[----:B------:R-:W-:Y:S01]  /*04f0*/  LEA.HI R6, R6, R5, RZ, 0x2 ;  /* 0x0000000506067211 */ /* 0x000fe200078f10ff */
[----:B------:R-:W2:Y:S01]  /*0500*/  LDC R11, c[0x0][0x144] ;  /* 0x00005100ff0b7b82 */ /* 0x000ea20000000800 */
[----:B------:R-:W-:Y:S01]  /*0510*/  IMAD.MOV.U32 R22, RZ, RZ, 0x1 ;  /* 0x00000001ff167424 */ /* 0x000fe200078e00ff */
[----:B------:R-:W-:Y:S01]  /*0520*/  ISETP.NE.AND P3, PT, R2, RZ, PT ;  /* 0x000000ff0200720c */ /* 0x000fe20003f65270 */
[----:B------:R-:W-:Y:S01]  /*0530*/  IMAD.IADD R8, R77, 0x1, -R4 ;  /* 0x000000014d087824 */ /* 0x000fe200078e0a04 */
[----:B------:R-:W-:Y:S01]  /*0540*/  LOP3.LUT R6, R6, 0x3ffffffc, RZ, 0xc0, !PT ;  /* 0x3ffffffc06067812 */ /* 0x000fe200078ec0ff */
[----:B------:R-:W3:Y:S03]  /*0550*/  S2R R4, SR_CTAID.Y ;  /* 0x0000000000047919 */ /* 0x000ee60000002600 */
[----:B------:R-:W-:Y:S01]  /*0560*/  SHF.R.S32.HI R9, RZ, 0x1f, R8 ;  /* 0x0000001fff097819 */ /* 0x000fe20000011408 */
[----:B------:R-:W-:Y:S01]  /*0570*/  IMAD.IADD R6, R5, 0x1, -R6 ;  /* 0x0000000105067824 */ /* 0x000fe200078e0a06 */
[----:B------:R-:W4:Y:S02]  /*0580*/  LDC R13, c[0x0][0x140] ;  /* 0x00005000ff0d7b82 */ /* 0x000f240000000800 */
[----:B------:R-:W-:-:S02]  /*0590*/  LEA.HI R9, R9, R8, RZ, 0x3 ;  /* 0x0000000809097211 */ /* 0x000fc400078f18ff */
[----:B0-----:R-:W-:Y:S02]  /*05a0*/  ISETP.NE.OR P0, PT, R0, RZ, !P0 ;  /* 0x000000ff0000720c */ /* 0x001fe40004705670 */
[--C-:B------:R-:W-:Y:S02]  /*05b0*/  SHF.R.S32.HI R0, RZ, 0x3, R9.reuse ;  /* 0x00000003ff007819 */ /* 0x100fe40000011409 */
[----:B-1----:R-:W-:Y:S02]  /*05c0*/  I2FP.F32.U32 R10, UR8 ;  /* 0x00000008000a7c45 */ /* 0x002fe40008201000 */
[----:B------:R-:W-:-:S03]  /*05d0*/  SHF.R.S32.HI R9, RZ, 0x1f, R9 ;  /* 0x0000001fff097819 */ /* 0x000fc60000011409 */
[----:B------:R-:W-:Y:S01]  /*05e0*/  FMUL R10, R10, UR4 ;  /* 0x000000040a0a7c20 */ /* 0x000fe20008400000 */
[----:B------:R-:W-:Y:S01]  /*05f0*/  LEA.HI R9, R9, R0, RZ, 0x2 ;  /* 0x0000000009097211 */ /* 0x000fe200078f10ff */
[----:B------:R-:W-:Y:S02]  /*0600*/  ULDC UR4, c[0x0][0x154] ;  /* 0x0000550000047ab9 */ /* 0x000fe40000000800 */
[----:B------:R-:W-:Y:S01]  /*0610*/  VOTEU.ALL UP0, P0 ;  /* 0x00000000003f7886 */ /* 0x000fe20000000000 */
[----:B------:R-:W-:Y:S01]  /*0620*/  LOP3.LUT R9, R9, 0xfffffffc, RZ, 0xc0, !PT ;  /* 0xfffffffc09097812 */ /* 0x000fe200078ec0ff */
[----:B------:R-:W0:Y:S01]  /*0630*/  F2I.U32.TRUNC.NTZ R10, R10 ;  /* 0x0000000a000a7305 */ /* 0x000e22000020f000 */
[----:B------:R-:W-:Y:S02]  /*0640*/  VOTEU.ALL UP1, P0 ;  /* 0x00000000003f7886 */ /* 0x000fe40000020000 */
[----:B------:R-:W1:Y:S01]  /*0650*/  @!UP0 S2UR UR7, SR_CgaCtaId ;  /* 0x00000000000789c3 */ /* 0x000e620000008800 */
[----:B------:R-:W-:Y:S01]  /*0660*/  IMAD.IADD R9, R0, 0x1, -R9 ;  /* 0x0000000100097824 */ /* 0x000fe200078e0a09 */
[----:B------:R-:W-:Y:S01]  /*0670*/  SHF.R.S32.HI R0, RZ, 0x1f, R3 ;  /* 0x0000001fff007819 */ /* 0x000fe20000011403 */
[----:B------:R-:W-:Y:S01]  /*0680*/  @!UP0 UMOV UR6, 0x400 ;  /* 0x0000040000068882 */ /* 0x000fe20000000000 */
[----:B----4-:R-:W-:Y:S01]  /*0690*/  ISETP.EQ.U32.AND P2, PT, R13, 0x1, PT ;  /* 0x000000010d00780c */ /* 0x010fe20003f42070 */
[----:B------:R-:W-:Y:S01]  /*06a0*/  IMAD R19, R6, 0x4, R9 ;  /* 0x0000000406137824 */ /* 0x000fe200078e0209 */
[----:B---3--:R-:W-:-:S02]  /*06b0*/  I2FP.F32.U32 R12, R4 ;  /* 0x00000004000c7245 */ /* 0x008fc40000201000 */
[----:B------:R-:W3:Y:S01]  /*06c0*/  LDC R9, c[0x0][0x148] ;  /* 0x00005200ff097b82 */ /* 0x000ee20000000800 */
[----:B------:R-:W-:Y:S02]  /*06d0*/  LEA.HI R0, R0, R3, RZ, 0x2 ;  /* 0x0000000300007211 */ /* 0x000fe400078f10ff */
[----:B------:R-:W-:Y:S01]  /*06e0*/  LEA.HI R6, R19, R19, RZ, 0x1 ;  /* 0x0000001313067211 */ /* 0x000fe200078f08ff */
[----:B0-----:R-:W-:Y:S02]  /*06f0*/  IMAD.MOV R14, RZ, RZ, -R10 ;  /* 0x000000ffff0e7224 */ /* 0x001fe400078e0a0a */
[----:B------:R-:W-:Y:S01]  /*0700*/  FMUL R12, R12, UR4 ;  /* 0x000000040c0c7c20 */ /* 0x000fe20008400000 */
[----:B------:R-:W-:Y:S01]  /*0710*/  LOP3.LUT R0, R0, 0xfffffffc, RZ, 0xc0, !PT ;  /* 0xfffffffc00007812 */ /* 0x000fe200078ec0ff */
[----:B------:R-:W-:Y:S01]  /*0720*/  UMOV UR4, 0x20 ;  /* 0x0000002000047882 */ /* 0x000fe20000000000 */
[----:B------:R-:W-:Y:S01]  /*0730*/  LOP3.LUT R10, R6, 0xfffffffe, RZ, 0xc0, !PT ;  /* 0xfffffffe060a7812 */ /* 0x000fe200078ec0ff */
[----:B--2---:R-:W-:Y:S01]  /*0740*/  IMAD R6, R11, R14, UR8 ;  /* 0x000000080b067e24 */ /* 0x004fe2000f8e020e */
[----:B------:R-:W-:-:S04]  /*0750*/  @!UP0 UIADD3 UR4, -UR4, 0x100000, URZ ;  /* 0x0010000004048890 */ /* 0x000fc8000fffe13f */
[----:B------:R-:W-:Y:S02]  /*0760*/  @!UP0 USHF.L.U32 UR5, UR4, 0xb, URZ ;  /* 0x0000000b04058899 */ /* 0x000fe4000800063f */
[----:B------:R-:W-:Y:S01]  /*0770*/  @!UP0 USHF.L.U32 UR4, UR4, 0x1, URZ ;  /* 0x0000000104048899 */ /* 0x000fe2000800063f */
[----:B------:R-:W0:Y:S01]  /*0780*/  F2I.U32.TRUNC.NTZ R12, R12 ;  /* 0x0000000c000c7305 */ /* 0x000e22000020f000 */
[----:B------:R-:W-:Y:S02]  /*0790*/  IMAD.IADD R3, R3, 0x1, -R0 ;  /* 0x0000000103037824 */ /* 0x000fe400078e0a00 */
[C---:B------:R-:W-:Y:S02]  /*07a0*/  IMAD.IADD R11, R19.reuse, 0x1, -R10 ;  /* 0x00000001130b7824 */ /* 0x040fe400078e0a0a */
[----:B------:R-:W-:Y:S01]  /*07b0*/  IMAD.SHL.U32 R10, R19, 0x4, RZ ;  /* 0x00000004130a7824 */ /* 0x000fe200078e00ff */
[----:B-1----:R-:W-:Y:S01]  /*07c0*/  @!UP0 ULEA UR6, UR7, UR6, 0x18 ;  /* 0x0000000607068291 */ /* 0x002fe2000f8ec03f */
[----:B------:R-:W-:Y:S01]  /*07d0*/  ISETP.NE.AND P1, PT, R3, 0x3, PT ;  /* 0x000000030300780c */ /* 0x000fe20003f25270 */
[----:B------:R-:W-:Y:S01]  /*07e0*/  VOTEU.ALL UP0, P0 ;  /* 0x00000000003f7886 */ /* 0x000fe20000000000 */
[----:B------:R-:W-:-:S02]  /*07f0*/  ISETP.NE.AND P4, PT, R11, R6, PT ;  /* 0x000000060b00720c */ /* 0x000fc40003f85270 */
[----:B------:R-:W-:Y:S02]  /*0800*/  LOP3.LUT R19, R19, 0xc, R10, 0x78, !PT ;  /* 0x0000000c13137812 */ /* 0x000fe400078e780a */
[----:B------:R-:W-:Y:S01]  /*0810*/  LOP3.LUT P0, RZ, R8, 0x7, RZ, 0xc0, !PT ;  /* 0x0000000708ff7812 */ /* 0x000fe2000780c0ff */
[C---:B------:R-:W-:Y:S01]  /*0820*/  VIADD R8, R2.reuse, 0xffffffff ;  /* 0xffffffff02087836 */ /* 0x040fe20000000000 */
[----:B------:R-:W-:Y:S01]  /*0830*/  ISETP.EQ.OR P1, PT, R3, RZ, !P1 ;  /* 0x000000ff0300720c */ /* 0x000fe20004f22670 */
[----:B0-----:R-:W-:Y:S01]  /*0840*/  IMAD.MOV R23, RZ, RZ, -R12 ;  /* 0x000000ffff177224 */ /* 0x001fe200078e0a0c */
[----:B------:R-:W-:Y:S01]  /*0850*/  ISETP.LT.U32.AND P0, PT, R19, 0x2, !P0 ;  /* 0x000000021300780c */ /* 0x000fe20004701070 */
[----:B------:R-:W0:Y:S02]  /*0860*/  FENCE.VIEW.ASYNC.S ;  /* 0x00000000000073c6 */ /* 0x000e240000000000 */
[----:B0-----:R0:W1:Y:S01]  /*0870*/  @!UP0 SYNCS.EXCH.64 URZ, [UR6+0x100], UR4 ;  /* 0x00010004063f85b2 */ /* 0x0010620008000100 */
[----:B------:R-:W-:Y:S01]  /*0880*/  ISETP.EQ.AND P1, PT, R2, RZ, P1 ;  /* 0x000000ff0200720c */ /* 0x000fe20000f22270 */
[----:B---3--:R-:W-:Y:S01]  /*0890*/  IMAD R11, R9, R23, R4 ;  /* 0x00000017090b7224 */ /* 0x008fe200078e0204 */
[----:B------:R-:W-:-:S02]  /*08a0*/  ISETP.GE.U32.AND P6, PT, R8, 0x2, PT ;  /* 0x000000020800780c */ /* 0x000fc40003fc6070 */
[----:B------:R-:W-:Y:S02]  /*08b0*/  @P4 LEA.HI R0, R19, R19, RZ, 0x1 ;  /* 0x0000001313004211 */ /* 0x000fe400078f08ff */
[----:B------:R-:W-:Y:S02]  /*08c0*/  SEL R18, RZ, 0x1, !P1 ;  /* 0x00000001ff127807 */ /* 0x000fe40004800000 */
[----:B------:R-:W-:Y:S02]  /*08d0*/  @P4 SHF.R.S32.HI R0, RZ, 0x1, R0 ;  /* 0x00000001ff004819 */ /* 0x000fe40000011400 */
[----:B------:R-:W-:Y:S02]  /*08e0*/  SEL R18, R18, 0x2, P6 ;  /* 0x0000000212127807 */ /* 0x000fe40003000000 */
[----:B------:R-:W-:Y:S02]  /*08f0*/  @P4 ISETP.NE.AND P5, PT, R0, R11, PT ;  /* 0x0000000b0000420c */ /* 0x000fe40003fa5270 */
[----:B------:R-:W-:Y:S01]  /*0900*/  SEL R11, RZ, 0x1, !P0 ;  /* 0x00000001ff0b7807 */ /* 0x000fe20004000000 */
[----:B------:R0:W2:Y:S01]  /*0910*/  @!UP1 SYNCS.EXCH.64 URZ, [UR6+0x108], UR4 ;  /* 0x00010804063f95b2 */ /* 0x0000a20008000100 */
[----:B------:R-:W-:Y:S01]  /*0920*/  @P4 SEL R22, RZ, 0x1, P5 ;  /* 0x00000001ff164807 */ /* 0x000fe20002800000 */
[----:B------:R-:W-:Y:S01]  /*0930*/  NOP ;  /* 0x0000000000007918 */ /* 0x000fe20000000000 */
[----:B------:R-:W-:-:S02]  /*0940*/  LOP3.LUT R0, R77, 0x7f, RZ, 0xc0, !PT ;  /* 0x0000007f4d007812 */ /* 0x000fc400078ec0ff */
[----:B------:R-:W-:Y:S01]  /*0950*/  LOP3.LUT R22, R22, R11, RZ, 0xc0, !PT ;  /* 0x0000000b16167212 */ /* 0x000fe200078ec0ff */
[----:B01----:R-:W-:Y:S06]  /*0960*/  @!P2 BRA `(.L_x_4) ;  /* 0x000000000008a947 */ /* 0x003fec0003800000 */
[----:B--2---:R-:W-:Y:S01]  /*0970*/  UCGABAR_ARV ;  /* 0x00000000000079c7 */ /* 0x004fe20008000000 */
[----:B------:R-:W-:Y:S05]  /*0980*/  BRA `(.L_x_5) ;  /* 0x0000000000047947 */ /* 0x000fea0003800000 */
.L_x_4:
[----:B--2---:R-:W-:Y:S01]  /*0990*/  NOP ;  /* 0x0000000000007918 */ /* 0x004fe20000000000 */
.L_x_5:
[----:B------:R-:W0:Y:S01]  /*09a0*/  LDC R2, c[0x0][0x65c] ;  /* 0x00019700ff027b82 */ /* 0x000e220000000800 */
[----:B------:R-:W-:Y:S02]  /*09b0*/  IMAD.U32 R10, RZ, RZ, UR8 ;  /* 0x00000008ff0a7e24 */ /* 0x000fe4000f8e00ff */
[----:B------:R-:W-:Y:S01]  /*09c0*/  IMAD.MOV.U32 R11, RZ, RZ, RZ ;  /* 0x000000ffff0b7224 */ /* 0x000fe200078e00ff */
[----:B0-----:R-:W-:-:S04]  /*09d0*/  ISETP.NE.AND P1, PT, R2, 0x1, PT ;  /* 0x000000010200780c */ /* 0x001fc80003f25270 */
[----:B------:R-:W-:-:S09]  /*09e0*/  P2R R5, PR, RZ, 0x2 ;  /* 0x00000002ff057803 */ /* 0x000fd20000000000 */
[----:B------:R-:W0:Y:S01]  /*09f0*/  @P1 LDC R17, c[0x0][0x10] ;  /* 0x00000400ff111b82 */ /* 0x000e220000000800 */
[----:B------:R-:W-:Y:S02]  /*0a00*/  @P1 IMAD.MOV.U32 R5, RZ, RZ, RZ ;  /* 0x000000ffff051224 */ /* 0x000fe400078e00ff */
[----:B------:R-:W-:-:S05]  /*0a10*/  @P1 IMAD.MOV.U32 R15, RZ, RZ, RZ ;  /* 0x000000ffff0f1224 */ /* 0x000fca00078e00ff */
[----:B------:R-:W1:Y:S01]  /*0a20*/  @!P1 LDC R13, c[0x0][0xc] ;  /* 0x00000300ff0d9b82 */ /* 0x000e620000000800 */
[----:B------:R-:W-:Y:S01]  /*0a30*/  ULDC UR4, c[0x0][0xc] ;  /* 0x0000030000047ab9 */ /* 0x000fe20000000800 */
[----:B------:R-:W-:Y:S01]  /*0a40*/  ULDC UR5, c[0x0][0x10] ;  /* 0x0000040000057ab9 */ /* 0x000fe20000000800 */
[----:B------:R-:W-:Y:S01]  /*0a50*/  ULDC UR6, c[0x0][0x14] ;  /* 0x0000050000067ab9 */ /* 0x000fe20000000800 */
[----:B------:R-:W-:-:S04]  /*0a60*/  UIMAD.WIDE.U32 UR4, UR4, UR5, URZ ;  /* 0x00000005040472a5 */ /* 0x000fc8000f8e003f */
[----:B------:R-:W-:Y:S02]  /*0a70*/  UIMAD.WIDE.U32 UR36, UR4, UR6, URZ ;  /* 0x00000006042472a5 */ /* 0x000fe4000f8e003f */
[----:B------:R-:W-:-:S04]  /*0a80*/  UIMAD UR42, UR5, UR6, URZ ;  /* 0x00000006052a72a4 */ /* 0x000fc8000f8e023f */
[----:B------:R-:W-:Y:S01]  /*0a90*/  UIADD3 UR42, UR37, UR42, URZ ;  /* 0x0000002a252a7290 */ /* 0x000fe2000fffe03f */
[----:B0-----:R-:W-:-:S04]  /*0aa0*/  @P1 IMAD.WIDE.U32 R16, R17, UR8, R4 ;  /* 0x0000000811101c25 */ /* 0x001fc8000f8e0004 */
[----:B------:R-:W-:Y:S02]  /*0ab0*/  @P1 IMAD.IADD R17, R17, 0x1, R15 ;  /* 0x0000000111111824 */ /* 0x000fe400078e020f */
[----:B-1----:R-:W-:-:S04]  /*0ac0*/  @!P1 IMAD.WIDE.U32 R10, R4, R13, R10 ;  /* 0x0000000d040a9225 */ /* 0x002fc800078e000a */
[----:B------:R-:W-:Y:S02]  /*0ad0*/  @!P1 IMAD.MOV.U32 R16, RZ, RZ, R10 ;  /* 0x000000ffff109224 */ /* 0x000fe400078e000a */
[----:B------:R-:W-:Y:S01]  /*0ae0*/  @!P1 IMAD.MOV.U32 R17, RZ, RZ, R11 ;  /* 0x000000ffff119224 */ /* 0x000fe200078e000b */
[----:B------:R-:W-:Y:S06]  /*0af0*/  @!P2 BRA `(.L_x_6) ;  /* 0x00000000000ca947 */ /* 0x000fec0003800000 */
[----:B------:R-:W-:Y:S01]  /*0b00*/  UCGABAR_WAIT ;  /* 0x0000000000007dc7 */ /* 0x000fe20008000000 */
[----:B------:R-:W-:Y:S01]  /*0b10*/  CCTL.IVALL ;  /* 0x00000000ff00798f */ /* 0x000fe20002000000 */
[----:B------:R-:W-:Y:S05]  /*0b20*/  BRA `(.L_x_7) ;  /* 0x0000000000047947 */ /* 0x000fea0003800000 */
.L_x_6:
[----:B------:R-:W-:Y:S06]  /*0b30*/  BAR.SYNC.DEFER_BLOCKING 0x0 ;  /* 0x0000000000007b1d */ /* 0x000fec0000010000 */
.L_x_7:
[----:B------:R-:W-:Y:S05]  /*0b40*/  @!P3 BRA `(.L_x_8) ;  /* 0x0000004800d8b947 */ /* 0x000fea0003800000 */
[----:B------:R-:W-:-:S13]  /*0b50*/  ISETP.GT.U32.AND P0, PT, R8, 0x1, PT ;  /* 0x000000010800780c */ /* 0x000fda0003f04070 */
[----:B------:R-:W-:Y:S05]  /*0b60*/  @P0 EXIT ;  /* 0x000000000000094d */ /* 0x000fea0003800000 */
[----:B------:R-:W-:Y:S01]  /*0b70*/  ULDC.64 UR4, c[0x0][0x650] ;  /* 0x0001940000047ab9 */ /* 0x000fe20000000a00 */
[----:B------:R-:W-:Y:S01]  /*0b80*/  PRMT R3, RZ, 0x7610, R3 ;  /* 0x00007610ff037816 */ /* 0x000fe20000000003 */
[----:B------:R-:W-:Y:S01]  /*0b90*/  IMAD.MOV.U32 R83, RZ, RZ, -0x1 ;  /* 0xffffffffff537424 */ /* 0x000fe200078e00ff */
[----:B------:R-:W-:Y:S01]  /*0ba0*/  ISETP.GE.U32.AND P0, PT, R16, UR4, PT ;  /* 0x0000000410007c0c */ /* 0x000fe2000bf06070 */
[----:B------:R-:W-:Y:S02]  /*0bb0*/  IMAD.MOV.U32 R84, RZ, RZ, -0x1 ;  /* 0xffffffffff547424 */ /* 0x000fe400078e00ff */
[----:B------:R-:W-:Y:S01]  /*0bc0*/  IMAD.MOV.U32 R82, RZ, RZ, -0x1 ;  /* 0xffffffffff527424 */ /* 0x000fe200078e00ff */
[----:B------:R-:W-:-:S13]  /*0bd0*/  ISETP.GE.U32.AND.EX P0, PT, R17, UR5, PT, P0 ;  /* 0x0000000511007c0c */ /* 0x000fda000bf06100 */
[----:B------:R-:W-:Y:S05]  /*0be0*/  @P0 BRA `(.L_x_9) ;  /* 0x0000000400280947 */ /* 0x000fea0003800000 */
[----:B------:R-:W0:Y:S01]  /*0bf0*/  LDC.64 R24, c[0x0][0x628] ;  /* 0x00018a00ff187b82 */ /* 0x000e220000000a00 */
[----:B------:R-:W-:Y:S02]  /*0c00*/  IMAD.MOV.U32 R10, RZ, RZ, R16 ;  /* 0x000000ffff0a7224 */ /* 0x000fe400078e0010 */
[----:B------:R-:W-:-:S05]  /*0c10*/  IMAD.MOV.U32 R11, RZ, RZ, R17 ;  /* 0x000000ffff0b7224 */ /* 0x000fca00078e0011 */
[----:B------:R-:W1:Y:S08]  /*0c20*/  LDC R8, c[0x0][0x630] ;  /* 0x00018c00ff087b82 */ /* 0x000e700000000800 */
[----:B------:R-:W2:Y:S01]  /*0c30*/  LDC.64 R26, c[0x0][0x620] ;  /* 0x00018800ff1a7b82 */ /* 0x000ea20000000a00 */
[----:B0-----:R-:W-:-:S04]  /*0c40*/  ISETP.NE.U32.AND P0, PT, R24, RZ, PT ;  /* 0x000000ff1800720c */ /* 0x001fc80003f05070 */
[----:B------:R-:W-:-:S13]  /*0c50*/  ISETP.NE.AND.EX P0, PT, R25, RZ, PT, P0 ;  /* 0x000000ff1900720c */ /* 0x000fda0003f05300 */
[----:B-12---:R-:W-:Y:S05]  /*0c60*/  @!P0 BRA `(.L_x_10) ;  /* 0x0000000000288947 */ /* 0x006fea0003800000 */
[----:B------:R-:W0:Y:S02]  /*0c70*/  LDC R3, c[0x0][0x634] ;  /* 0x00018d00ff037b82 */ /* 0x000e240000000800 */
[----:B0-----:R-:W-:-:S05]  /*0c80*/  IADD3 R3, P0, R16, R3, RZ ;  /* 0x0000000310037210 */ /* 0x001fca0007f1e0ff */
[----:B------:R-:W-:-:S04]  /*0c90*/  IMAD.X R21, RZ, RZ, R17, P0 ;  /* 0x000000ffff157224 */ /* 0x000fc800000e0611 */
[----:B------:R-:W-:-:S04]  /*0ca0*/  IMAD.WIDE.U32 R10, R21, R24, RZ ;  /* 0x00000018150a7225 */ /* 0x000fc800078e00ff */
[----:B------:R-:W-:-:S04]  /*0cb0*/  IMAD.WIDE.U32 R12, P0, R3, R25, R10 ;  /* 0x00000019030c7225 */ /* 0x000fc8000780000a */
[----:B------:R-:W-:-:S04]  /*0cc0*/  IMAD.WIDE.U32 R10, R3, R24, RZ ;  /* 0x00000018030a7225 */ /* 0x000fc800078e00ff */
[----:B------:R-:W-:Y:S01]  /*0cd0*/  IMAD.X R15, RZ, RZ, RZ, P0 ;  /* 0x000000ffff0f7224 */ /* 0x000fe200000e06ff */
[----:B------:R-:W-:Y:S01]  /*0ce0*/  IADD3 RZ, P0, R11, R12, RZ ;  /* 0x0000000c0bff7210 */ /* 0x000fe20007f1e0ff */
[----:B------:R-:W-:-:S04]  /*0cf0*/  IMAD.MOV.U32 R14, RZ, RZ, R13 ;  /* 0x000000ffff0e7224 */ /* 0x000fc800078e000d */
[----:B------:R-:W-:-:S08]  /*0d00*/  IMAD.WIDE.U32.X R10, R21, R25, R14, P0 ;  /* 0x00000019150a7225 */ /* 0x000fd000000e040e */
.L_x_10:
[----:B------:R-:W0:Y:S01]  /*0d10*/  LDC.64 R30, c[0x0][0x640] ;  /* 0x00019000ff1e7b82 */ /* 0x000e220000000a00 */
[-CC-:B------:R-:W-:Y:S01]  /*0d20*/  SHF.R.U64 R82, R10, R8.reuse, R11.reuse ;  /* 0x000000080a527219 */ /* 0x180fe2000000120b */
[----:B------:R-:W-:Y:S01]  /*0d30*/  IMAD R29, R9, R23, R4 ;  /* 0x00000017091d7224 */ /* 0x000fe200078e0204 */
[----:B------:R-:W-:Y:S01]  /*0d40*/  SHF.R.U32.HI R3, RZ, R8, R11 ;  /* 0x00000008ff037219 */ /* 0x000fe2000001160b */
[----:B------:R-:W-:Y:S01]  /*0d50*/  IMAD.MOV.U32 R23, RZ, RZ, 0x1 ;  /* 0x00000001ff177424 */ /* 0x000fe200078e00ff */
[----:B------:R-:W-:-:S03]  /*0d60*/  IADD3 R5, P0, RZ, -R82, RZ ;  /* 0x80000052ff057210 */ /* 0x000fc60007f1e0ff */
[----:B------:R-:W1:Y:S02]  /*0d70*/  LDC R12, c[0x0][0x618] ;  /* 0x00018600ff0c7b82 */ /* 0x000e640000000800 */
[----:B------:R-:W-:Y:S02]  /*0d80*/  IMAD.X R3, RZ, RZ, ~R3, P0 ;  /* 0x000000ffff037224 */ /* 0x000fe400000e0e03 */
[----:B------:R-:W-:-:S04]  /*0d90*/  IMAD.WIDE.U32 R10, R5, R26, R16 ;  /* 0x0000001a050a7225 */ /* 0x000fc800078e0010 */
[----:B------:R-:W2:Y:S01]  /*0da0*/  LDC R20, c[0x0][0x608] ;  /* 0x00018200ff147b82 */ /* 0x000ea20000000800 */
[----:B------:R-:W-:Y:S02]  /*0db0*/  IMAD R8, R3, R26, RZ ;  /* 0x0000001a03087224 */ /* 0x000fe400078e02ff */
[----:B------:R-:W-:Y:S02]  /*0dc0*/  IMAD.MOV.U32 R3, RZ, RZ, -0x1 ;  /* 0xffffffffff037424 */ /* 0x000fe400078e00ff */
[----:B------:R-:W-:-:S03]  /*0dd0*/  IMAD R5, R5, R27, R8 ;  /* 0x0000001b05057224 */ /* 0x000fc600078e0208 */
[----:B------:R-:W3:Y:S01]  /*0de0*/  LDC R28, c[0x0][0x658] ;  /* 0x00019600ff1c7b82 */ /* 0x000ee20000000800 */
[----:B------:R-:W-:Y:S01]  /*0df0*/  IMAD.IADD R5, R11, 0x1, R5 ;  /* 0x000000010b057824 */ /* 0x000fe200078e0205 */
[----:B0-----:R-:W-:-:S04]  /*0e00*/  ISETP.NE.U32.AND P0, PT, R30, RZ, PT ;  /* 0x000000ff1e00720c */ /* 0x001fc80003f05070 */
[----:B------:R-:W-:Y:S02]  /*0e10*/  ISETP.NE.AND.EX P0, PT, R31, RZ, PT, P0 ;  /* 0x000000ff1f00720c */ /* 0x000fe40003f05300 */
[----:B------:R-:W0:Y:S01]  /*0e20*/  LDC R24, c[0x0][0x600] ;  /* 0x00018000ff187b82 */ /* 0x000e220000000800 */
[-CC-:B-1----:R-:W-:Y:S02]  /*0e30*/  SHF.R.U64 R14, R10, R12.reuse, R5.reuse ;  /* 0x0000000c0a0e7219 */ /* 0x182fe40000001205 */
[----:B------:R-:W-:-:S05]  /*0e40*/  SHF.R.U32.HI R5, RZ, R12, R5 ;  /* 0x0000000cff057219 */ /* 0x000fca0000011605 */
[----:B------:R-:W1:Y:S01]  /*0e50*/  LDC R15, c[0x0][0x648] ;  /* 0x00019200ff0f7b82 */ /* 0x000e620000000800 */
[-CC-:B--2---:R-:W-:Y:S02]  /*0e60*/  SHF.R.U64 R27, R14, R20.reuse, R5.reuse ;  /* 0x000000140e1b7219 */ /* 0x184fe40000001205 */
[----:B------:R-:W-:-:S05]  /*0e70*/  SHF.R.U32.HI R5, RZ, R20, R5 ;  /* 0x00000014ff057219 */ /* 0x000fca0000011605 */
[----:B------:R-:W2:Y:S01]  /*0e80*/  LDC R21, c[0x0][0x638] ;  /* 0x00018e00ff157b82 */ /* 0x000ea20000000800 */
[-CC-:B---3--:R-:W-:Y:S02]  /*0e90*/  SHF.R.U64 R20, R27, R28.reuse, R5.reuse ;  /* 0x0000001c1b147219 */ /* 0x188fe40000001205 */
[-C--:B------:R-:W-:Y:S02]  /*0ea0*/  SHF.L.U32 R3, R3, R28.reuse, RZ ;  /* 0x0000001c03037219 */ /* 0x080fe400000006ff */
[----:B------:R-:W-:Y:S01]  /*0eb0*/  SHF.R.U32.HI R5, RZ, R28, R5 ;  /* 0x0000001cff057219 */ /* 0x000fe20000011605 */
[----:B------:R-:W-:Y:S01]  /*0ec0*/  IMAD.MOV.U32 R4, RZ, RZ, R20 ;  /* 0x000000ffff047224 */ /* 0x000fe200078e0014 */
[----:B------:R-:W-:Y:S01]  /*0ed0*/  LOP3.LUT R12, RZ, R3, RZ, 0x33, !PT ;  /* 0x00000003ff0c7212 */ /* 0x000fe200078e33ff */
[----:B------:R-:W3:Y:S01]  /*0ee0*/  LDC R25, c[0x0][0x610] ;  /* 0x00018400ff197b82 */ /* 0x000ee20000000800 */
[----:B------:R-:W-:Y:S05]  /*0ef0*/  @!P0 BRA `(.L_x_11) ;  /* 0x0000000000288947 */ /* 0x000fea0003800000 */
[----:B------:R-:W4:Y:S02]  /*0f00*/  LDC R3, c[0x0][0x64c] ;  /* 0x00019300ff037b82 */ /* 0x000f240000000800 */
[----:B----4-:R-:W-:-:S05]  /*0f10*/  IADD3 R3, P0, R20, R3, RZ ;  /* 0x0000000314037210 */ /* 0x010fca0007f1e0ff */
        /* <DEDUP_REMOVED lines=8> */
.L_x_11:
[----:B-1----:R-:W-:Y:S01]  /*0fa0*/  SHF.R.U64 R4, R4, R15, R5 ;  /* 0x0000000f04047219 */ /* 0x002fe20000001205 */
[----:B0-----:R-:W-:Y:S01]  /*0fb0*/  VIADD R5, R24, 0xffffffff ;  /* 0xffffffff18057836 */ /* 0x001fe20000000000 */
[----:B------:R-:W-:Y:S02]  /*0fc0*/  SHF.L.U32 R3, R23, R28, RZ ;  /* 0x0000001c17037219 */ /* 0x000fe400000006ff */
[----:B------:R-:W-:Y:S01]  /*0fd0*/  LOP3.LUT R12, R27, R12, RZ, 0xc0, !PT ;  /* 0x0000000c1b0c7212 */ /* 0x000fe200078ec0ff */
[----:B------:R-:W-:Y:S01]  /*0fe0*/  IMAD.MOV R8, RZ, RZ, -R4 ;  /* 0x000000ffff087224 */ /* 0x000fe200078e0a04 */
[----:B------:R-:W-:Y:S02]  /*0ff0*/  SEL R6, R6, R29, !P1 ;  /* 0x0000001d06067207 */ /* 0x000fe40004800000 */
[----:B------:R-:W-:Y:S01]  /*1000*/  LOP3.LUT R5, R14, R5, RZ, 0xc0, !PT ;  /* 0x000000050e057212 */ /* 0x000fe200078ec0ff */
[----:B------:R-:W-:Y:S02]  /*1010*/  IMAD R9, R3, R4, R12 ;  /* 0x0000000403097224 */ /* 0x000fe400078e020c */
[----:B--2---:R-:W-:-:S02]  /*1020*/  IMAD R3, R8, R21, R20 ;  /* 0x0000001508037224 */ /* 0x004fc400078e0214 */
[----:B---3--:R-:W-:Y:S02]  /*1030*/  IMAD R6, R9, R25, R6 ;  /* 0x0000001909067224 */ /* 0x008fe400078e0206 */
[----:B------:R-:W-:Y:S02]  /*1040*/  IMAD R83, R3, R24, R5 ;  /* 0x0000001803537224 */ /* 0x000fe400078e0205 */
[----:B------:R-:W-:-:S03]  /*1050*/  IMAD.MOV.U32 R4, RZ, RZ, 0x1 ;  /* 0x00000001ff047424 */ /* 0x000fc600078e00ff */
[----:B------:R-:W-:Y:S02]  /*1060*/  SEL R84, R83, R6, !P1 ;  /* 0x0000000653547207 */ /* 0x000fe40004800000 */
[----:B------:R-:W-:Y:S02]  /*1070*/  PRMT R3, R4, 0x7610, R3 ;  /* 0x0000761004037816 */ /* 0x000fe40000000003 */
[----:B------:R-:W-:-:S07]  /*1080*/  SEL R83, R6, R83, !P1 ;  /* 0x0000005306537207 */ /* 0x000fce0004800000 */
.L_x_9:
[----:B------:R-:W-:-:S08]  /*1090*/  NOP ;  /* 0x0000000000007918 */ /* 0x000fd00000000000 */
[----:B------:R-:W0:Y:S02]  /*10a0*/  USETMAXREG.TRY_ALLOC.CTAPOOL UP0, 0xe8 ;  /* 0x000000e8000079c8 */ /* 0x000e240008000600 */
[----:B0-----:R-:W-:-:S13]  /*10b0*/  PLOP3.LUT P0, PT, PT, PT, UP0, 0x80, 0x0 ;  /* 0x000000000000781c */ /* 0x001fda0003f0f008 */
[----:B------:R-:W-:Y:S05]  /*10c0*/  @!P0 BRA `(.L_x_9) ;  /* 0xfffffffc00f08947 */ /* 0x000fea000383ffff */
[----:B------:R-:W-:Y:S01]  /*10d0*/  ULDC.64 UR4, c[0x0][0x598] ;  /* 0x0001660000047ab9 */ /* 0x000fe20000000a00 */
[----:B------:R-:W-:Y:S01]  /*10e0*/  ULDC.64 UR38, c[0x0][0x208] ;  /* 0x0000820000267ab9 */ /* 0x000fe20000000a00 */
[----:B------:R-:W-:-:S04]  /*10f0*/  ISETP.NE.U32.AND P0, PT, RZ, UR4, PT ;  /* 0x00000004ff007c0c */ /* 0x000fc8000bf05070 */
[----:B------:R-:W-:-:S13]  /*1100*/  ISETP.NE.AND.EX P0, PT, RZ, UR5, PT, P0 ;  /* 0x00000005ff007c0c */ /* 0x000fda000bf05300 */
[----:B------:R-:W-:Y:S05]  /*1110*/  @!P0 BRA `(.L_x_12) ;  /* 0x00000000001c8947 */ /* 0x000fea0003800000 */
[----:B------:R-:W0:Y:S02]  /*1120*/  LDC.64 R4, c[0x0][0x598] ;  /* 0x00016600ff047b82 */ /* 0x000e240000000a00 */
[----:B0-----:R-:W2:Y:S02]  /*1130*/  LDG.E.64 R4, desc[UR38][R4.64] ;  /* 0x0000002604047981 */ /* 0x001ea4000c1e1b00 */
[----:B--2---:R-:W-:-:S04]  /*1140*/  ISETP.NE.U32.AND P0, PT, R4, RZ, PT ;  /* 0x000000ff0400720c */ /* 0x004fc80003f05070 */
[----:B------:R-:W-:-:S13]  /*1150*/  ISETP.NE.AND.EX P0, PT, R5, RZ, PT, P0 ;  /* 0x000000ff0500720c */ /* 0x000fda0003f05300 */
[----:B------:R-:W-:Y:S05]  /*1160*/  @!P0 BRA `(.L_x_12) ;  /* 0x0000000000088947 */ /* 0x000fea0003800000 */
[----:B------:R0:W5:Y:S01]  /*1170*/  LD.E R23, desc[UR38][R4.64] ;  /* 0x0000002604177980 */ /* 0x000162000c101900 */
[----:B------:R-:W-:Y:S05]  /*1180*/  BRA `(.L_x_13) ;  /* 0x0000000000247947 */ /* 0x000fea0003800000 */
.L_x_12:
[----:B------:R-:W-:Y:S02]  /*1190*/  ULDC.64 UR4, c[0x0][0x588] ;  /* 0x0001620000047ab9 */ /* 0x000fe40000000a00 */
[----:B------:R-:W-:-:S04]  /*11a0*/  ISETP.NE.U32.AND P0, PT, RZ, UR4, PT ;  /* 0x00000004ff007c0c */ /* 0x000fc8000bf05070 */
[----:B------:R-:W-:-:S13]  /*11b0*/  ISETP.NE.AND.EX P0, PT, RZ, UR5, PT, P0 ;  /* 0x00000005ff007c0c */ /* 0x000fda000bf05300 */
[----:B------:R-:W-:Y:S05]  /*11c0*/  @!P0 BRA `(.L_x_14) ;  /* 0x00000000000c8947 */ /* 0x000fea0003800000 */
[----:B------:R-:W0:Y:S02]  /*11d0*/  LDC.64 R4, c[0x0][0x588] ;  /* 0x00016200ff047b82 */ /* 0x000e240000000a00 */
[----:B0-----:R1:W5:Y:S01]  /*11e0*/  LDG.E R23, desc[UR38][R4.64] ;  /* 0x0000002604177981 */ /* 0x001362000c1e1900 */
[----:B------:R-:W-:Y:S05]  /*11f0*/  BRA `(.L_x_13) ;  /* 0x0000000000087947 */ /* 0x000fea0003800000 */
.L_x_14:
[----:B------:R-:W-:Y:S02]  /*1200*/  ULDC UR4, c[0x0][0x580] ;  /* 0x0001600000047ab9 */ /* 0x000fe40000000800 */
[----:B------:R-:W-:-:S07]  /*1210*/  IMAD.U32 R23, RZ, RZ, UR4 ;  /* 0x00000004ff177e24 */ /* 0x000fce000f8e00ff */
.L_x_13:
[----:B------:R-:W-:Y:S02]  /*1220*/  ULDC.64 UR4, c[0x0][0x5a0] ;  /* 0x0001680000047ab9 */ /* 0x000fe40000000a00 */
[----:B------:R-:W-:-:S04]  /*1230*/  ISETP.NE.U32.AND P0, PT, RZ, UR4, PT ;  /* 0x00000004ff007c0c */ /* 0x000fc8000bf05070 */
[----:B------:R-:W-:-:S13]  /*1240*/  ISETP.NE.AND.EX P0, PT, RZ, UR5, PT, P0 ;  /* 0x00000005ff007c0c */ /* 0x000fda000bf05300 */
[----:B------:R-:W-:Y:S05]  /*1250*/  @!P0 BRA `(.L_x_15) ;  /* 0x00000000001c8947 */ /* 0x000fea0003800000 */
[----:B01----:R-:W0:Y:S02]  /*1260*/  LDC.64 R4, c[0x0][0x5a0] ;  /* 0x00016800ff047b82 */ /* 0x003e240000000a00 */
[----:B0-----:R-:W2:Y:S02]  /*1270*/  LDG.E.64 R4, desc[UR38][R4.64] ;  /* 0x0000002604047981 */ /* 0x001ea4000c1e1b00 */
[----:B--2---:R-:W-:-:S04]  /*1280*/  ISETP.NE.U32.AND P0, PT, R4, RZ, PT ;  /* 0x000000ff0400720c */ /* 0x004fc80003f05070 */
[----:B------:R-:W-:-:S13]  /*1290*/  ISETP.NE.AND.EX P0, PT, R5, RZ, PT, P0 ;  /* 0x000000ff0500720c */ /* 0x000fda0003f05300 */
[----:B------:R-:W-:Y:S05]  /*12a0*/  @!P0 BRA `(.L_x_15) ;  /* 0x0000000000088947 */ /* 0x000fea0003800000 */
[----:B------:R0:W5:Y:S01]  /*12b0*/  LD.E R74, desc[UR38][R4.64] ;  /* 0x00000026044a7980 */ /* 0x000162000c101900 */
[----:B------:R-:W-:Y:S05]  /*12c0*/  BRA `(.L_x_16) ;  /* 0x0000000000247947 */ /* 0x000fea0003800000 */
.L_x_15:
[----:B------:R-:W-:Y:S02]  /*12d0*/  ULDC.64 UR4, c[0x0][0x590] ;  /* 0x0001640000047ab9 */ /* 0x000fe40000000a00 */
[----:B------:R-:W-:-:S04]  /*12e0*/  ISETP.NE.U32.AND P0, PT, RZ, UR4, PT ;  /* 0x00000004ff007c0c */ /* 0x000fc8000bf05070 */
[----:B------:R-:W-:-:S13]  /*12f0*/  ISETP.NE.AND.EX P0, PT, RZ, UR5, PT, P0 ;  /* 0x00000005ff007c0c */ /* 0x000fda000bf05300 */
[----:B------:R-:W-:Y:S05]  /*1300*/  @!P0 BRA `(.L_x_17) ;  /* 0x00000000000c8947 */ /* 0x000fea0003800000 */
[----:B------:R-:W2:Y:S02]  /*1310*/  LDC.64 R74, c[0x0][0x590] ;  /* 0x00016400ff4a7b82 */ /* 0x000ea40000000a00 */
[----:B--2---:R2:W5:Y:S01]  /*1320*/  LDG.E R74, desc[UR38][R74.64] ;  /* 0x000000264a4a7981 */ /* 0x004562000c1e1900 */
[----:B------:R-:W-:Y:S05]  /*1330*/  BRA `(.L_x_16) ;  /* 0x0000000000087947 */ /* 0x000fea0003800000 */
.L_x_17:
[----:B------:R-:W-:Y:S02]  /*1340*/  ULDC UR4, c[0x0][0x584] ;  /* 0x0001610000047ab9 */ /* 0x000fe40000000800 */
[----:B------:R-:W-:-:S07]  /*1350*/  IMAD.U32 R74, RZ, RZ, UR4 ;  /* 0x00000004ff4a7e24 */ /* 0x000fce000f8e00ff */
.L_x_16:
[----:B------:R-:W-:-:S13]  /*1360*/  LOP3.LUT P0, RZ, R3, 0xff, RZ, 0xc0, !PT ;  /* 0x000000ff03ff7812 */ /* 0x000fda000780c0ff */
[----:B------:R-:W-:Y:S05]  /*1370*/  @!P0 EXIT ;  /* 0x000000000000894d */ /* 0x000fea0003800000 */
[----:B------:R-:W3:Y:S01]  /*1380*/  LDC R76, c[0x0][0x658] ;  /* 0x00019600ff4c7b82 */ /* 0x000ee20000000800 */
[----:B------:R-:W-:Y:S01]  /*1390*/  ULDC.64 UR6, c[0x0][0x288] ;  /* 0x0000a20000067ab9 */ /* 0x000fe20000000a00 */
[----:B------:R-:W-:Y:S01]  /*13a0*/  LOP3.LUT R7, R7, 0x1, RZ, 0xc0, !PT ;  /* 0x0000000107077812 */ /* 0x000fe200078ec0ff */
[----:B------:R-:W-:Y:S01]  /*13b0*/  UIADD3 UR4, UR7, 0x3f, URZ ;  /* 0x0000003f07047890 */ /* 0x000fe2000fffe03f */
[----:B------:R-:W-:Y:S01]  /*13c0*/  SHF.R.U32.HI R3, RZ, 0x2, R77 ;  /* 0x00000002ff037819 */ /* 0x000fe2000001164d */
[----:B01----:R-:W-:Y:S01]  /*13d0*/  IMAD.U32 R4, RZ, RZ, UR6 ;  /* 0x00000006ff047e24 */ /* 0x003fe2000f8e00ff */
[----:B------:R-:W-:Y:S01]  /*13e0*/  SHF.R.U32.HI R0, RZ, 0x1, R0 ;  /* 0x00000001ff007819 */ /* 0x000fe20000011600 */
[----:B------:R-:W-:Y:S01]  /*13f0*/  USHF.R.S32.HI UR5, URZ, 0x1f, UR4 ;  /* 0x0000001f3f057899 */ /* 0x000fe20008011404 */
[----:B--2---:R-:W-:Y:S01]  /*1400*/  LOP3.LUT R75, R77, 0x3, RZ, 0xc0, !PT ;  /* 0x000000034d4b7812 */ /* 0x004fe200078ec0ff */
[----:B------:R-:W-:Y:S01]  /*1410*/  IMAD.SHL.U32 R72, R7, 0x40, RZ ;  /* 0x0000004007487824 */ /* 0x000fe200078e00ff */
[----:B------:R-:W-:Y:S01]  /*1420*/  LOP3.LUT R3, R3, 0x7, RZ, 0xc0, !PT ;  /* 0x0000000703037812 */ /* 0x000fe200078ec0ff */
[----:B------:R-:W-:Y:S01]  /*1430*/  ULEA.HI UR5, UR5, UR4, URZ, 0x6 ;  /* 0x0000000405057291 */ /* 0x000fe2000f8f303f */
[----:B------:R-:W-:Y:S01]  /*1440*/  LOP3.LUT R0, R0, 0x30, RZ, 0xc0, !PT ;  /* 0x0000003000007812 */ /* 0x000fe200078ec0ff */
[----:B------:R-:W-:Y:S01]  /*1450*/  IMAD R75, R75, -0x2, R4 ;  /* 0xfffffffe4b4b7824 */ /* 0x000fe200078e0204 */
[--C-:B------:R-:W-:Y:S01]  /*1460*/  LOP3.LUT R72, R72, 0x40, R3.reuse, 0xe2, !PT ;  /* 0x0000004048487812 */ /* 0x100fe200078ee203 */
[----:B------:R-:W-:Y:S01]  /*1470*/  USHF.R.S32.HI UR43, URZ, 0x6, UR5 ;  /* 0x000000063f2b7899 */ /* 0x000fe20008011405 */
[----:B------:R-:W-:Y:S01]  /*1480*/  IADD3 R4, RZ, -R0, -R3 ;  /* 0x80000000ff047210 */ /* 0x000fe20007ffe803 */
[----:B------:R-:W-:Y:S01]  /*1490*/  IMAD.MOV.U32 R3, RZ, RZ, -0x1 ;  /* 0xffffffffff037424 */ /* 0x000fe200078e00ff */
[----:B------:R-:W-:Y:S01]  /*14a0*/  LOP3.LUT R78, R77, 0x80, RZ, 0xc0, !PT ;  /* 0x000000804d4e7812 */ /* 0x000fe200078ec0ff */
[----:B------:R-:W-:Y:S01]  /*14b0*/  UISETP.LT.AND UP0, UPT, UR43, 0x1, UPT ;  /* 0x000000012b00788c */ /* 0x000fe2000bf01270 */
[----:B------:R-:W-:Y:S01]  /*14c0*/  IMAD.MOV.U32 R5, RZ, RZ, 0x1 ;  /* 0x00000001ff057424 */ /* 0x000fe200078e00ff */
[----:B------:R-:W-:Y:S01]  /*14d0*/  ULDC UR4, c[0x0][0x284] ;  /* 0x0000a10000047ab9 */ /* 0x000fe20000000800 */
[----:B------:R-:W-:Y:S01]  /*14e0*/  IMAD R4, R7, -0x40, R4 ;  /* 0xffffffc007047824 */ /* 0x000fe200078e0204 */
[----:B------:R-:W-:Y:S01]  /*14f0*/  USEL UR44, UR43, 0x1, UP0 ;  /* 0x000000012b2c7887 */ /* 0x000fe20008000000 */
[----:B---3--:R-:W-:Y:S01]  /*1500*/  SHF.L.U32 R3, R3, R76, RZ ;  /* 0x0000004c03037219 */ /* 0x008fe200000006ff */
[----:B------:R-:W-:Y:S01]  /*1510*/  IMAD.SHL.U32 R77, R77, 0x2, RZ ;  /* 0x000000024d4d7824 */ /* 0x000fe200078e00ff */
[----:B------:R-:W-:Y:S01]  /*1520*/  LOP3.LUT R72, R72, R0, RZ, 0xfc, !PT ;  /* 0x0000000048487212 */ /* 0x000fe200078efcff */
[----:B------:R-:W-:Y:S01]  /*1530*/  VIADD R80, R4, UR4 ;  /* 0x0000000404507c36 */ /* 0x000fe20008000000 */
[----:B------:R-:W-:Y:S01]  /*1540*/  SHF.L.U32 R76, R5, R76, RZ ;  /* 0x0000004c054c7219 */ /* 0x000fe200000006ff */
[----:B------:R-:W-:Y:S01]  /*1550*/  IMAD.MOV.U32 R73, RZ, RZ, RZ ;  /* 0x000000ffff497224 */ /* 0x000fe200078e00ff */
[----:B------:R-:W-:Y:S01]  /*1560*/  SHF.R.U32.HI R78, RZ, 0x7, R78 ;  /* 0x00000007ff4e7819 */ /* 0x000fe2000001164e */
[----:B------:R-:W-:Y:S01]  /*1570*/  UIADD3 UR44, UR43, -UR44, URZ ;  /* 0x8000002c2b2c7290 */ /* 0x000fe2000fffe03f */
[----:B------:R-:W-:Y:S01]  /*1580*/  LOP3.LUT R79, RZ, R3, RZ, 0x33, !PT ;  /* 0x00000003ff4f7212 */ /* 0x000fe200078e33ff */
[----:B------:R-:W-:Y:S01]  /*1590*/  UMOV UR40, URZ ;  /* 0x0000003f00287c82 */ /* 0x000fe20008000000 */
[----:B------:R-:W-:-:S09]  /*15a0*/  UMOV UR41, URZ ;  /* 0x0000003f00297c82 */ /* 0x000fd20008000000 */
.L_x_135:
[----:B0-----:R-:W0:Y:S01]  /*15b0*/  SHFL.IDX PT, R0, R78, RZ, 0x1f ;  /* 0x00001fff4e007589 */ /* 0x001e2200000e0000 */
[----:B-1----:R-:W1:Y:S01]  /*15c0*/  S2UR UR7, SR_CgaCtaId ;  /* 0x00000000000779c3 */ /* 0x002e620000008800 */
[----:B------:R-:W-:Y:S01]  /*15d0*/  UMOV UR6, 0x400 ;  /* 0x0000040000067882 */ /* 0x000fe20000000000 */
[----:B0-----:R-:W-:Y:S01]  /*15e0*/  R2UR UR4, R0 ;  /* 0x00000000000472ca */ /* 0x001fe200000e0000 */
[----:B-1----:R-:W-:-:S12]  /*15f0*/  ULEA UR6, UR7, UR6, 0x18 ;  /* 0x0000000607067291 */ /* 0x002fd8000f8ec03f */
[----:B------:R-:W-:-:S04]  /*1600*/  ULEA.HI UR5, UR4, UR4, URZ, 0x1 ;  /* 0x0000000404057291 */ /* 0x000fc8000f8f083f */
[----:B------:R-:W-:-:S04]  /*1610*/  ULOP3.LUT UR5, UR5, 0xffffe, URZ, 0xc0, !UPT ;  /* 0x000ffffe05057892 */ /* 0x000fc8000f8ec03f */
[----:B------:R-:W-:-:S03]  /*1620*/  UIADD3 UR5, UR4, -UR5, URZ ;  /* 0x8000000504057290 */ /* 0x000fc6000fffe03f */
[----:B------:R-:W-:Y:S01]  /*1630*/  ULDC UR4, c[0x0][0x28c] ;  /* 0x0000a30000047ab9 */ /* 0x000fe20000000800 */
[----:B------:R-:W-:Y:S01]  /*1640*/  ULEA UR5, UR5, UR6, 0xc ;  /* 0x0000000605057291 */ /* 0x000fe2000f8e603f */
[----:B------:R-:W-:-:S03]  /*1650*/  ISETP.LT.AND P0, PT, RZ, UR4, PT ;  /* 0x00000004ff007c0c */ /* 0x000fc6000bf01270 */
[----:B------:R-:W-:-:S04]  /*1660*/  UIADD3 UR5, UR5, 0x200, URZ ;  /* 0x0000020005057890 */ /* 0x000fc8000fffe03f */
[----:B------:R-:W-:-:S04]  /*1670*/  USHF.R.U32.HI UR5, URZ, 0x4, UR5 ;  /* 0x000000043f057899 */ /* 0x000fc80008011605 */
[----:B------:R-:W-:-:S04]  /*1680*/  ULOP3.LUT UR5, UR5, 0x3fff, URZ, 0xc0, !UPT ;  /* 0x00003fff05057892 */ /* 0x000fc8000f8ec03f */
[----:B------:R-:W-:Y:S01]  /*1690*/  ULOP3.LUT UR45, UR5, 0x10000, URZ, 0xfc, !UPT ;  /* 0x00010000052d7892 */ /* 0x000fe2000f8efc3f */
[----:B---34-:R-:W-:Y:S11]  /*16a0*/  @P0 BRA `(.L_x_18) ;  /* 0x0000000000400947 */ /* 0x018ff60003800000 */
[----:B------:R-:W-:Y:S01]  /*16b0*/  MOV R0, 0x0 ;  /* 0x0000000000007802 */ /* 0x000fe20000000f00 */
[----:B------:R-:W-:Y:S01]  /*16c0*/  ULDC.64 UR4, c[0x4][0x68] ;  /* 0x01001a0000047ab9 */ /* 0x000fe20000000a00 */
[----:B------:R-:W-:Y:S01]  /*16d0*/  ULDC.64 UR6, c[0x4][0x8] ;  /* 0x0100020000067ab9 */ /* 0x000fe20000000a00 */
[----:B------:R-:W-:Y:S01]  /*16e0*/  IMAD.U32 R4, RZ, RZ, UR4 ;  /* 0x00000004ff047e24 */ /* 0x000fe2000f8e00ff */
[----:B------:R0:W1:Y:S01]  /*16f0*/  LDC.64 R14, c[0x4][R0] ;  /* 0x01000000000e7b82 */ /* 0x0000620000000a00 */
[----:B------:R-:W-:Y:S01]  /*1700*/  IMAD.U32 R5, RZ, RZ, UR5 ;  /* 0x00000005ff057e24 */ /* 0x000fe2000f8e00ff */
[----:B------:R-:W-:Y:S01]  /*1710*/  ULDC.64 UR4, c[0x4][0x70] ;  /* 0x01001c0000047ab9 */ /* 0x000fe20000000a00 */
[----:B------:R-:W-:Y:S02]  /*1720*/  IMAD.U32 R10, RZ, RZ, UR6 ;  /* 0x00000006ff0a7e24 */ /* 0x000fe4000f8e00ff */
[----:B------:R-:W-:Y:S02]  /*1730*/  IMAD.U32 R6, RZ, RZ, UR4 ;  /* 0x00000004ff067e24 */ /* 0x000fe4000f8e00ff */
[----:B------:R-:W-:-:S02]  /*1740*/  IMAD.U32 R7, RZ, RZ, UR5 ;  /* 0x00000005ff077e24 */ /* 0x000fc4000f8e00ff */
[----:B------:R-:W-:Y:S02]  /*1750*/  IMAD.U32 R11, RZ, RZ, UR7 ;  /* 0x00000007ff0b7e24 */ /* 0x000fe4000f8e00ff */
[----:B------:R-:W-:Y:S02]  /*1760*/  IMAD.MOV.U32 R8, RZ, RZ, 0x1e1 ;  /* 0x000001e1ff087424 */ /* 0x000fe400078e00ff */
[----:B------:R-:W-:Y:S02]  /*1770*/  IMAD.MOV.U32 R12, RZ, RZ, 0x1 ;  /* 0x00000001ff0c7424 */ /* 0x000fe400078e00ff */
[----:B0-----:R-:W-:-:S07]  /*1780*/  IMAD.MOV.U32 R13, RZ, RZ, RZ ;  /* 0x000000ffff0d7224 */ /* 0x001fce00078e00ff */
[----:B------:R-:W-:-:S07]  /*1790*/  LEPC R20, `(.L_x_18) ;  /* 0x000000001014794e */ /* 0x000fce0000000000 */
[----:B-1---5:R-:W-:Y:S05]  /*17a0*/  CALL.ABS.NOINC R14 ;  /* 0x000000000e007343 */ /* 0x022fea0003c00000 */
.L_x_18:
[----:B------:R-:W-:-:S04]  /*17b0*/  LOP3.LUT R0, R18, 0x1, RZ, 0xfc, !PT ;  /* 0x0000000112007812 */ /* 0x000fc800078efcff */
[----:B------:R-:W-:-:S13]  /*17c0*/  ISETP.NE.AND P0, PT, R0, 0x3, PT ;  /* 0x000000030000780c */ /* 0x000fda0003f05270 */
[----:B------:R-:W-:Y:S05]  /*17d0*/  @!P0 BRA `(.L_x_19) ;  /* 0x0000000000048947 */ /* 0x000fea0003800000 */
[----:B------:R-:W-:Y:S01]  /*17e0*/  BPT.TRAP 0x1 ;  /* 0x000000040000795c */ /* 0x000fe20000300000 */
.L_x_19:
[----:B------:R-:W0:Y:S01]  /*17f0*/  S2UR UR5, SR_CgaCtaId ;  /* 0x00000000000579c3 */ /* 0x000e220000008800 */
[----:B------:R-:W-:Y:S01]  /*1800*/  UMOV UR4, 0x400 ;  /* 0x0000040000047882 */ /* 0x000fe20000000000 */
[----:B------:R-:W-:Y:S02]  /*1810*/  IMAD.U32 R0, RZ, RZ, UR40 ;  /* 0x00000028ff007e24 */ /* 0x000fe4000f8e00ff */
[----:B------:R-:W-:-:S03]  /*1820*/  IMAD.U32 R3, RZ, RZ, UR41 ;  /* 0x00000029ff037e24 */ /* 0x000fc6000f8e00ff */
[----:B------:R-:W-:Y:S01]  /*1830*/  SHF.L.U32 R0, R0, 0x1f, RZ ;  /* 0x0000001f00007819 */ /* 0x000fe200000006ff */
[----:B0-----:R-:W-:-:S06]  /*1840*/  ULEA UR4, UR5, UR4, 0x18 ;  /* 0x0000000405047291 */ /* 0x001fcc000f8ec03f */
[----:B------:R-:W-:-:S04]  /*1850*/  IMAD.U32 R6, RZ, RZ, UR4 ;  /* 0x00000004ff067e24 */ /* 0x000fc8000f8e00ff */
[----:B------:R-:W-:-:S04]  /*1860*/  IMAD R3, R3, 0x8, R6 ;  /* 0x0000000803037824 */ /* 0x000fc800078e0206 */
[----:B------:R0:W1:Y:S01]  /*1870*/  SYNCS.PHASECHK.TRANS64.TRYWAIT P1, [R3+URZ], R0 ;  /* 0x00000000030075a7 */ /* 0x000062000802017f */
[----:B------:R-:W-:Y:S05]  /*1880*/  @!P0 BRA `(.L_x_20) ;  /* 0x0000000000048947 */ /* 0x000fea0003800000 */
[----:B------:R-:W-:Y:S01]  /*1890*/  BPT.TRAP 0x1 ;  /* 0x000000040000795c */ /* 0x000fe20000300000 */
.L_x_20:
[----:B------:R-:W-:-:S05]  /*18a0*/  IMAD.U32 R4, RZ, RZ, UR44 ;  /* 0x0000002cff047e24 */ /* 0x000fca000f8e00ff */
[----:B------:R-:W-:Y:S01]  /*18b0*/  ISETP.GE.AND P2, PT, R4, 0x1, PT ;  /* 0x000000010400780c */ /* 0x000fe20003f46270 */
[----:B-1----:R-:W-:-:S12]  /*18c0*/  @P1 BRA `(.L_x_21) ;  /* 0x0000000000081947 */ /* 0x002fd80003800000 */
[----:B------:R-:W1:Y:S02]  /*18d0*/  SYNCS.PHASECHK.TRANS64.TRYWAIT P1, [R3+URZ], R0 ;  /* 0x00000000030075a7 */ /* 0x000e64000802017f */
[----:B-1----:R-:W-:Y:S05]  /*18e0*/  @!P1 BRA `(.L_x_22) ;  /* 0x00000058004c9947 */ /* 0x002fea0003800000 */
.L_x_21:
[----:B------:R-:W-:Y:S05]  /*18f0*/  WARPSYNC.ALL ;  /* 0x0000000000007948 */ /* 0x000fea0003800000 */
[----:B------:R-:W-:Y:S01]  /*1900*/  R2UR UR4, R6 ;  /* 0x00000000060472ca */ /* 0x000fe200000e0000 */
[----:B------:R-:W-:Y:S01]  /*1910*/  UIMAD UR5, UR41, 0x300, UR45 ;  /* 0x00000300290578a4 */ /* 0x000fe2000f8e022d */
[----:B------:R-:W-:Y:S01]  /*1920*/  WARPGROUP.ARRIVE ;  /* 0x00000000000079c5 */ /* 0x000fe20000000000 */
[----:B------:R-:W-:Y:S01]  /*1930*/  UMOV UR9, 0x80000020 ;  /* 0x8000002000097882 */ /* 0x000fe20000000000 */
[----:B------:R-:W-:Y:S01]  /*1940*/  UMOV UR11, 0x80000020 ;  /* 0x80000020000b7882 */ /* 0x000fe20000000000 */
[----:B------:R-:W-:Y:S01]  /*1950*/  UMOV UR13, UR9 ;  /* 0x00000009000d7c82 */ /* 0x000fe20008000000 */
[----:B------:R-:W-:Y:S01]  /*1960*/  UMOV UR15, 0x80000020 ;  /* 0x80000020000f7882 */ /* 0x000fe20000000000 */
[----:B------:R-:W-:Y:S01]  /*1970*/  UMOV UR17, UR9 ;  /* 0x0000000900117c82 */ /* 0x000fe20008000000 */
[----:B------:R-:W-:Y:S01]  /*1980*/  UMOV UR8, UR5 ;  /* 0x0000000500087c82 */ /* 0x000fe20008000000 */
[----:B------:R-:W-:Y:S01]  /*1990*/  UMOV UR19, 0x80000020 ;  /* 0x8000002000137882 */ /* 0x000fe20000000000 */
[----:B------:R-:W-:Y:S01]  /*19a0*/  UMOV UR12, UR8 ;  /* 0x00000008000c7c82 */ /* 0x000fe20008000000 */
[----:B------:R-:W-:Y:S01]  /*19b0*/  UMOV UR16, UR8 ;  /* 0x0000000800107c82 */ /* 0x000fe20008000000 */
[----:B------:R-:W-:-:S02]  /*19c0*/  UIADD3 UR6, UR5, 0x200, URZ ;  /* 0x0000020005067890 */ /* 0x000fc4000fffe03f */
[----:B------:R-:W-:-:S04]  /*19d0*/  UIADD3 UR4, UR4, 0x2d200, URZ ;  /* 0x0002d20004047890 */ /* 0x000fc8000fffe03f */
[----:B------:R-:W-:-:S04]  /*19e0*/  USHF.R.U32.HI UR4, URZ, 0x4, UR4 ;  /* 0x000000043f047899 */ /* 0x000fc80008011604 */
[----:B------:R-:W-:-:S04]  /*19f0*/  ULOP3.LUT UR4, UR4, 0x3fff, URZ, 0xc0, !UPT ;  /* 0x00003fff04047892 */ /* 0x000fc8000f8ec03f */
[----:B------:R-:W-:-:S04]  /*1a00*/  ULOP3.LUT UR4, UR4, 0x10000, URZ, 0xfc, !UPT ;  /* 0x0001000004047892 */ /* 0x000fc8000f8efc3f */
[----:B------:R-:W-:-:S04]  /*1a10*/  UIMAD UR10, UR41, 0xc0, UR4 ;  /* 0x000000c0290a78a4 */ /* 0x000fc8000f8e0204 */
[----:B------:R-:W-:Y:S02]  /*1a20*/  UIADD3 UR14, UR10, 0x40, URZ ;  /* 0x000000400a0e7890 */ /* 0x000fe4000fffe03f */
[----:B------:R-:W-:-:S03]  /*1a30*/  UIADD3 UR18, UR10, 0x80, URZ ;  /* 0x000000800a127890 */ /* 0x000fc6000fffe03f */
[----:B------:R-:W-:Y:S01]  /*1a40*/  IGMMA.64x16x32.S8.S8 R64, gdesc[UR8], RZ, !UPT, gsb0 ;  /* 0x00600000084079f1 */ /* 0x000fe2000c0410ff */
[----:B------:R-:W-:Y:S01]  /*1a50*/  UIADD3 UR8, UR5, 0x2, URZ ;  /* 0x0000000205087890 */ /* 0x000fe2000fffe03f */
[----:B------:R-:W-:Y:S01]  /*1a60*/  UMOV UR9, 0x80000020 ;  /* 0x8000002000097882 */ /* 0x000fe20000000000 */
[----:B------:R-:W-:Y:S01]  /*1a70*/  UIADD3 UR5, UR5, 0x202, URZ ;  /* 0x0000020205057890 */ /* 0x000fe2000fffe03f */
[----:B------:R-:W-:Y:S02]  /*1a80*/  WARPGROUP.DEPBAR.LE gsb0, 0x0 ;  /* 0x00008000000079c5 */ /* 0x000fe40000010000 */
[----:B------:R-:W-:-:S06]  /*1a90*/  WARPGROUP.ARRIVE ;  /* 0x00000000000079c5 */ /* 0x000fcc0000000000 */
[----:B------:R-:W-:Y:S03]  /*1aa0*/  IGMMA.64x16x32.S8.S8 R48, gdesc[UR12], RZ, !UPT, gsb0 ;  /* 0x006000000c3079f1 */ /* 0x000fe6000c0410ff */
[----:B------:R-:W-:Y:S02]  /*1ab0*/  WARPGROUP.DEPBAR.LE gsb0, 0x0 ;  /* 0x00008000000079c5 */ /* 0x000fe40000010000 */
[----:B------:R-:W-:-:S06]  /*1ac0*/  WARPGROUP.ARRIVE ;  /* 0x00000000000079c5 */ /* 0x000fcc0000000000 */
[----:B------:R-:W-:Y:S01]  /*1ad0*/  IGMMA.64x16x32.S8.S8 R32, gdesc[UR16], RZ, !UPT, gsb0 ;  /* 0x00600000102079f1 */ /* 0x000fe2000c0410ff */
[----:B------:R-:W-:Y:S01]  /*1ae0*/  UMOV UR16, UR6 ;  /* 0x0000000600107c82 */ /* 0x000fe20008000000 */
[----:B------:R-:W-:Y:S01]  /*1af0*/  UMOV UR17, 0x80000020 ;  /* 0x8000002000117882 */ /* 0x000fe20000000000 */
[----:B------:R-:W-:Y:S01]  /*1b00*/  UMOV UR12, UR16 ;  /* 0x00000010000c7c82 */ /* 0x000fe20008000000 */
[----:B------:R-:W-:Y:S01]  /*1b10*/  UMOV UR13, UR17 ;  /* 0x00000011000d7c82 */ /* 0x000fe20008000000 */
[----:B------:R-:W-:Y:S01]  /*1b20*/  UIADD3 UR6, UR10, 0x2, URZ ;  /* 0x000000020a067890 */ /* 0x000fe2000fffe03f */
[----:B------:R-:W-:Y:S02]  /*1b30*/  WARPGROUP.DEPBAR.LE gsb0, 0x0 ;  /* 0x00008000000079c5 */ /* 0x000fe40000010000 */
[----:B------:R-:W-:-:S06]  /*1b40*/  WARPGROUP.ARRIVE ;  /* 0x00000000000079c5 */ /* 0x000fcc0000000000 */
[----:B------:R-:W-:Y:S01]  /*1b50*/  IGMMA.64x16x32.S8.S8 R24, gdesc[UR16], RZ, !UPT, gsb0 ;  /* 0x00600000101879f1 */ /* 0x000fe2000c0410ff */
[----:B------:R-:W-:Y:S01]  /*1b60*/  UMOV UR18, UR10 ;  /* 0x0000000a00127c82 */ /* 0x000fe20008000000 */
[----:B------:R-:W-:Y:S01]  /*1b70*/  UMOV UR19, UR11 ;  /* 0x0000000b00137c82 */ /* 0x000fe20008000000 */
[----:B------:R-:W-:Y:S01]  /*1b80*/  UMOV UR11, 0x80000020 ;  /* 0x80000020000b7882 */ /* 0x000fe20000000000 */
[----:B------:R-:W-:Y:S02]  /*1b90*/  WARPGROUP.DEPBAR.LE gsb0, 0x0 ;  /* 0x00008000000079c5 */ /* 0x000fe40000010000 */
[----:B------:R-:W-:-:S06]  /*1ba0*/  WARPGROUP.ARRIVE ;  /* 0x00000000000079c5 */ /* 0x000fcc0000000000 */
[----:B------:R-:W-:Y:S01]  /*1bb0*/  IGMMA.64x16x32.S8.S8 R40, gdesc[UR12], RZ, !UPT, gsb0 ;  /* 0x006000000c2879f1 */ /* 0x000fe2000c0410ff */
[----:B------:R-:W-:Y:S01]  /*1bc0*/  UIADD3 UR14, UR10, 0x42, URZ ;  /* 0x000000420a0e7890 */ /* 0x000fe2000fffe03f */
[----:B------:R-:W-:Y:S01]  /*1bd0*/  UMOV UR12, UR8 ;  /* 0x00000008000c7c82 */ /* 0x000fe20008000000 */
[----:B------:R-:W-:Y:S01]  /*1be0*/  UMOV UR13, UR9 ;  /* 0x00000009000d7c82 */ /* 0x000fe20008000000 */
[----:B------:R-:W-:Y:S01]  /*1bf0*/  UMOV UR15, 0x80000020 ;  /* 0x80000020000f7882 */ /* 0x000fe20000000000 */
[----:B------:R-:W-:Y:S02]  /*1c00*/  WARPGROUP.DEPBAR.LE gsb0, 0x0 ;  /* 0x00008000000079c5 */ /* 0x000fe40000010000 */
[----:B------:R-:W-:-:S06]  /*1c10*/  WARPGROUP.ARRIVE ;  /* 0x00000000000079c5 */ /* 0x000fcc0000000000 */
[----:B------:R-:W-:Y:S01]  /*1c20*/  IGMMA.64x16x32.S8.S8 R56, gdesc[UR16], RZ, !UPT, gsb0 ;  /* 0x00600000103879f1 */ /* 0x000fe2000c0410ff */
[----:B------:R-:W-:Y:S01]  /*1c30*/  UIADD3 UR18, UR10, 0x82, URZ ;  /* 0x000000820a127890 */ /* 0x000fe2000fffe03f */
[----:B------:R-:W-:Y:S02]  /*1c40*/  UMOV UR16, UR8 ;  /* 0x0000000800107c82 */ /* 0x000fe40008000000 */
[----:B------:R-:W-:Y:S01]  /*1c50*/  UMOV UR10, UR6 ;  /* 0x00000006000a7c82 */ /* 0x000fe20008000000 */
[----:B------:R-:W-:Y:S01]  /*1c60*/  UMOV UR17, UR9 ;  /* 0x0000000900117c82 */ /* 0x000fe20008000000 */
[----:B------:R-:W-:Y:S01]  /*1c70*/  UMOV UR19, 0x80000020 ;  /* 0x8000002000137882 */ /* 0x000fe20000000000 */
[----:B------:R-:W-:Y:S02]  /*1c80*/  WARPGROUP.DEPBAR.LE gsb0, 0x0 ;  /* 0x00008000000079c5 */ /* 0x000fe40000010000 */
[----:B------:R-:W-:-:S06]  /*1c90*/  WARPGROUP.ARRIVE ;  /* 0x00000000000079c5 */ /* 0x000fcc0000000000 */
[----:B------:R-:W-:Y:S03]  /*1ca0*/  IGMMA.64x16x32.S8.S8 R64, gdesc[UR8], R64, gsb0 ;  /* 0x00600000084079f1 */ /* 0x000fe60008041040 */
[----:B------:R-:W-:Y:S02]  /*1cb0*/  WARPGROUP.DEPBAR.LE gsb0, 0x0 ;  /* 0x00008000000079c5 */ /* 0x000fe40000010000 */
[----:B------:R-:W-:-:S06]  /*1cc0*/  WARPGROUP.ARRIVE ;  /* 0x00000000000079c5 */ /* 0x000fcc0000000000 */
[----:B------:R-:W-:Y:S03]  /*1cd0*/  IGMMA.64x16x32.S8.S8 R48, gdesc[UR12], R48, gsb0 ;  /* 0x006000000c3079f1 */ /* 0x000fe60008041030 */
[----:B------:R-:W-:Y:S02]  /*1ce0*/  WARPGROUP.DEPBAR.LE gsb0, 0x0 ;  /* 0x00008000000079c5 */ /* 0x000fe40000010000 */
[----:B------:R-:W-:-:S06]  /*1cf0*/  WARPGROUP.ARRIVE ;  /* 0x00000000000079c5 */ /* 0x000fcc0000000000 */
[----:B------:R-:W-:Y:S01]  /*1d00*/  IGMMA.64x16x32.S8.S8 R32, gdesc[UR16], R32, gsb0 ;  /* 0x00600000102079f1 */ /* 0x000fe20008041020 */
[----:B------:R-:W-:Y:S01]  /*1d10*/  UMOV UR16, UR5 ;  /* 0x0000000500107c82 */ /* 0x000fe20008000000 */
[----:B------:R-:W-:Y:S01]  /*1d20*/  UMOV UR17, 0x80000020 ;  /* 0x8000002000117882 */ /* 0x000fe20000000000 */
[----:B------:R-:W-:Y:S01]  /*1d30*/  UMOV UR12, UR16 ;  /* 0x00000010000c7c82 */ /* 0x000fe20008000000 */
[----:B------:R-:W-:Y:S01]  /*1d40*/  UMOV UR13, UR17 ;  /* 0x00000011000d7c82 */ /* 0x000fe20008000000 */
[----:B------:R-:W-:Y:S01]  /*1d50*/  UMOV UR8, UR16 ;  /* 0x0000001000087c82 */ /* 0x000fe20008000000 */
[----:B------:R-:W-:Y:S01]  /*1d60*/  UMOV UR9, UR17 ;  /* 0x0000001100097c82 */ /* 0x000fe20008000000 */
        /* <DEDUP_REMOVED lines=8> */
[----:B------:R-:W-:Y:S03]  /*1df0*/  IGMMA.64x16x32.S8.S8 R56, gdesc[UR8], R56, gsb0 ;  /* 0x00600000083879f1 */ /* 0x000fe60008041038 */
[----:B------:R-:W-:Y:S02]  /*1e00*/  WARPGROUP.DEPBAR.LE gsb0, 0x0 ;  /* 0x00008000000079c5 */ /* 0x000fe40000010000 */
[----:B------:R-:W-:Y:S05]  /*1e10*/  @!P2 BRA `(.L_x_23) ;  /* 0x0000000400e0a947 */ /* 0x000fea0003800000 */
[----:B------:R-:W-:Y:S01]  /*1e20*/  UIADD3 UR5, UR41, 0x1, URZ ;  /* 0x0000000129057890 */ /* 0x000fe2000fffe03f */
[----:B01----:R-:W-:Y:S02]  /*1e30*/  IMAD.U32 R0, RZ, RZ, UR44 ;  /* 0x0000002cff007e24 */ /* 0x003fe4000f8e00ff */
[----:B------:R-:W-:Y:S01]  /*1e40*/  IMAD.U32 R3, RZ, RZ, UR41 ;  /* 0x00000029ff037e24 */ /* 0x000fe2000f8e00ff */
[----:B------:R-:W-:-:S04]  /*1e50*/  UISETP.NE.AND UP0, UPT, UR5, 0xf, UPT ;  /* 0x0000000f0500788c */ /* 0x000fc8000bf05270 */
[----:B------:R-:W-:Y:S02]  /*1e60*/  USEL UR6, URZ, 0x1, UP0 ;  /* 0x000000013f067887 */ /* 0x000fe40008000000 */
[----:B------:R-:W-:Y:S02]  /*1e70*/  USEL UR5, UR5, URZ, UP0 ;  /* 0x0000003f05057287 */ /* 0x000fe40008000000 */
[----:B------:R-:W-:-:S06]  /*1e80*/  ULOP3.LUT UR6, UR40, UR6, URZ, 0x3c, !UPT ;  /* 0x0000000628067292 */ /* 0x000fcc000f8e3c3f */
[----:B------:R-:W-:-:S07]  /*1e90*/  IMAD.U32 R7, RZ, RZ, UR6 ;  /* 0x00000006ff077e24 */ /* 0x000fce000f8e00ff */
.L_x_30:
[----:B------:R-:W-:Y:S05]  /*1ea0*/  @!P0 BRA `(.L_x_24) ;  /* 0x0000000000048947 */ /* 0x000fea0003800000 */
[----:B------:R-:W-:Y:S01]  /*1eb0*/  BPT.TRAP 0x1 ;  /* 0x000000040000795c */ /* 0x000fe20000300000 */
.L_x_24:
[----:B------:R-:W0:Y:S01]  /*1ec0*/  S2UR UR7, SR_CgaCtaId ;  /* 0x00000000000779c3 */ /* 0x000e220000008800 */
[----:B------:R-:W-:Y:S01]  /*1ed0*/  UMOV UR6, 0x400 ;  /* 0x0000040000067882 */ /* 0x000fe20000000000 */
[----:B------:R-:W-:Y:S01]  /*1ee0*/  IMAD.U32 R5, RZ, RZ, UR5 ;  /* 0x00000005ff057e24 */ /* 0x000fe2000f8e00ff */
[----:B------:R-:W-:Y:S01]  /*1ef0*/  SHF.L.U32 R4, R7, 0x1f, RZ ;  /* 0x0000001f07047819 */ /* 0x000fe200000006ff */
[----:B0-----:R-:W-:-:S06]  /*1f00*/  ULEA UR6, UR7, UR6, 0x18 ;  /* 0x0000000607067291 */ /* 0x001fcc000f8ec03f */
[----:B------:R-:W-:-:S04]  /*1f10*/  IMAD.U32 R6, RZ, RZ, UR6 ;  /* 0x00000006ff067e24 */ /* 0x000fc8000f8e00ff */
[----:B------:R-:W-:-:S04]  /*1f20*/  IMAD R5, R5, 0x8, R6 ;  /* 0x0000000805057824 */ /* 0x000fc800078e0206 */
[----:B------:R0:W1:Y:S01]  /*1f30*/  SYNCS.PHASECHK.TRANS64.TRYWAIT P1, [R5+URZ], R4 ;  /* 0x00000004050075a7 */ /* 0x000062000802017f */
[----:B------:R-:W-:Y:S05]  /*1f40*/  @!P0 BRA `(.L_x_25) ;  /* 0x0000000000048947 */ /* 0x000fea0003800000 */
[----:B------:R-:W-:Y:S01]  /*1f50*/  BPT.TRAP 0x1 ;  /* 0x000000040000795c */ /* 0x000fe20000300000 */
.L_x_25:
[----:B-1----:R-:W-:Y:S05]  /*1f60*/  @P1 BRA `(.L_x_26) ;  /* 0x0000000000081947 */ /* 0x002fea0003800000 */
[----:B------:R-:W1:Y:S02]  /*1f70*/  SYNCS.PHASECHK.TRANS64.TRYWAIT P1, [R5+URZ], R4 ;  /* 0x00000004050075a7 */ /* 0x000e64000802017f */
[----:B-1----:R-:W-:Y:S05]  /*1f80*/  @!P1 BRA `(.L_x_27) ;  /* 0x0000005000b89947 */ /* 0x002fea0003800000 */
.L_x_26:
[----:B------:R-:W-:Y:S01]  /*1f90*/  UIMAD UR6, UR5, 0x300, UR45 ;  /* 0x00000300050678a4 */ /* 0x000fe2000f8e022d */
[----:B------:R-:W-:Y:S01]  /*1fa0*/  WARPGROUP.ARRIVE ;  /* 0x00000000000079c5 */ /* 0x000fe20000000000 */
[----:B------:R-:W-:Y:S01]  /*1fb0*/  UIMAD UR10, UR5, 0xc0, UR4 ;  /* 0x000000c0050a78a4 */ /* 0x000fe2000f8e0204 */
[----:B------:R-:W-:Y:S01]  /*1fc0*/  UMOV UR9, 0x80000020 ;  /* 0x8000002000097882 */ /* 0x000fe20000000000 */
[----:B------:R-:W-:Y:S02]  /*1fd0*/  UMOV UR11, 0x80000020 ;  /* 0x80000020000b7882 */ /* 0x000fe40000000000 */
[----:B------:R-:W-:Y:S01]  /*1fe0*/  UIADD3 UR14, UR10, 0x40, URZ ;  /* 0x000000400a0e7890 */ /* 0x000fe2000fffe03f */
[----:B------:R-:W-:Y:S01]  /*1ff0*/  UMOV UR8, UR6 ;  /* 0x0000000600087c82 */ /* 0x000fe20008000000 */
[----:B------:R-:W-:Y:S01]  /*2000*/  UMOV UR13, UR9 ;  /* 0x00000009000d7c82 */ /* 0x000fe20008000000 */
[----:B------:R-:W-:Y:S02]  /*2010*/  UMOV UR12, UR8 ;  /* 0x00000008000c7c82 */ /* 0x000fe40008000000 */
[----:B------:R-:W-:Y:S01]  /*2020*/  IGMMA.64x16x32.S8.S8 R64, gdesc[UR8], R64, gsb0 ;  /* 0x00600000084079f1 */ /* 0x000fe20008041040 */
[----:B------:R-:W-:Y:S01]  /*2030*/  UMOV UR15, 0x80000020 ;  /* 0x80000020000f7882 */ /* 0x000fe20000000000 */
[----:B------:R-:W-:Y:S01]  /*2040*/  UIADD3 UR18, UR10, 0x80, URZ ;  /* 0x000000800a127890 */ /* 0x000fe2000fffe03f */
[----:B------:R-:W-:Y:S01]  /*2050*/  UMOV UR16, UR8 ;  /* 0x0000000800107c82 */ /* 0x000fe20008000000 */
[----:B------:R-:W-:Y:S01]  /*2060*/  UMOV UR17, UR9 ;  /* 0x0000000900117c82 */ /* 0x000fe20008000000 */
[----:B------:R-:W-:Y:S01]  /*2070*/  UMOV UR19, 0x80000020 ;  /* 0x8000002000137882 */ /* 0x000fe20000000000 */
[----:B------:R-:W-:-:S02]  /*2080*/  UIADD3 UR7, UR6, 0x200, URZ ;  /* 0x0000020006077890 */ /* 0x000fc4000fffe03f */
[----:B------:R-:W-:Y:S01]  /*2090*/  UIADD3 UR8, UR6, 0x2, URZ ;  /* 0x0000000206087890 */ /* 0x000fe2000fffe03f */
[----:B------:R-:W-:Y:S01]  /*20a0*/  UMOV UR9, 0x80000020 ;  /* 0x8000002000097882 */ /* 0x000fe20000000000 */
[----:B------:R-:W-:Y:S01]  /*20b0*/  UIADD3 UR6, UR6, 0x202, URZ ;  /* 0x0000020206067890 */ /* 0x000fe2000fffe03f */
        /* <DEDUP_REMOVED lines=10> */
[----:B------:R-:W-:Y:S01]  /*2160*/  UIADD3 UR7, UR10, 0x2, URZ ;  /* 0x000000020a077890 */ /* 0x000fe2000fffe03f */
[----:B------:R-:W-:Y:S02]  /*2170*/  WARPGROUP.DEPBAR.LE gsb0, 0x0 ;  /* 0x00008000000079c5 */ /* 0x000fe40000010000 */
[----:B------:R-:W-:-:S06]  /*2180*/  WARPGROUP.ARRIVE ;  /* 0x00000000000079c5 */ /* 0x000fcc0000000000 */
[----:B------:R-:W-:Y:S01]  /*2190*/  IGMMA.64x16x32.S8.S8 R24, gdesc[UR16], R24, gsb0 ;  /* 0x00600000101879f1 */ /* 0x000fe20008041018 */
[----:B------:R-:W-:Y:S01]  /*21a0*/  UMOV UR18, UR10 ;  /* 0x0000000a00127c82 */ /* 0x000fe20008000000 */
[----:B------:R-:W-:Y:S01]  /*21b0*/  UMOV UR19, UR11 ;  /* 0x0000000b00137c82 */ /* 0x000fe20008000000 */
[----:B------:R-:W-:Y:S01]  /*21c0*/  UMOV UR11, 0x80000020 ;  /* 0x80000020000b7882 */ /* 0x000fe20000000000 */
[----:B------:R-:W-:Y:S02]  /*21d0*/  WARPGROUP.DEPBAR.LE gsb0, 0x0 ;  /* 0x00008000000079c5 */ /* 0x000fe40000010000 */
[----:B------:R-:W-:-:S06]  /*21e0*/  WARPGROUP.ARRIVE ;  /* 0x00000000000079c5 */ /* 0x000fcc0000000000 */
[----:B------:R-:W-:Y:S01]  /*21f0*/  IGMMA.64x16x32.S8.S8 R40, gdesc[UR12], R40, gsb0 ;  /* 0x006000000c2879f1 */ /* 0x000fe20008041028 */
[----:B------:R-:W-:Y:S01]  /*2200*/  UIADD3 UR14, UR10, 0x42, URZ ;  /* 0x000000420a0e7890 */ /* 0x000fe2000fffe03f */
[----:B------:R-:W-:Y:S01]  /*2210*/  UMOV UR12, UR8 ;  /* 0x00000008000c7c82 */ /* 0x000fe20008000000 */
[----:B------:R-:W-:Y:S01]  /*2220*/  UMOV UR13, UR9 ;  /* 0x00000009000d7c82 */ /* 0x000fe20008000000 */
[----:B------:R-:W-:Y:S01]  /*2230*/  UMOV UR15, 0x80000020 ;  /* 0x80000020000f7882 */ /* 0x000fe20000000000 */
[----:B------:R-:W-:Y:S02]  /*2240*/  WARPGROUP.DEPBAR.LE gsb0, 0x0 ;  /* 0x00008000000079c5 */ /* 0x000fe40000010000 */
[----:B------:R-:W-:-:S06]  /*2250*/  WARPGROUP.ARRIVE ;  /* 0x00000000000079c5 */ /* 0x000fcc0000000000 */
[----:B------:R-:W-:Y:S01]  /*2260*/  IGMMA.64x16x32.S8.S8 R56, gdesc[UR16], R56, gsb0 ;  /* 0x00600000103879f1 */ /* 0x000fe20008041038 */
        /* <DEDUP_REMOVED lines=31> */
[----:B------:R-:W-:Y:S01]  /*2460*/  BPT.TRAP 0x1 ;  /* 0x000000040000795c */ /* 0x000fe20000300000 */
.L_x_28:
[----:B------:R-:W-:-:S13]  /*2470*/  ISETP.NE.AND P1, PT, R22, RZ, PT ;  /* 0x000000ff1600720c */ /* 0x000fda0003f25270 */
[----:B01----:R-:W-:-:S04]  /*2480*/  @P1 IMAD R4, R3, 0x8, R6 ;  /* 0x0000000803041824 */ /* 0x003fc800078e0206 */
[----:B------:R-:W-:-:S05]  /*2490*/  @P1 VIADD R4, R4, 0x78 ;  /* 0x0000007804041836 */ /* 0x000fca0000000000 */
[----:B------:R-:W-:-:S04]  /*24a0*/  @P1 PRMT R4, R19, 0x654, R4 ;  /* 0x0000065413041816 */ /* 0x000fc80000000004 */
[----:B------:R0:W-:Y:S01]  /*24b0*/  @P1 SYNCS.ARRIVE.TRANS64.RED.A1T0 RZ, [R4+URZ], RZ ;  /* 0x000000ff04ff19a7 */ /* 0x0001e2000810043f */
[----:B------:R-:W-:-:S13]  /*24c0*/  ISETP.GT.U32.AND P1, PT, R18, 0x1, PT ;  /* 0x000000011200780c */ /* 0x000fda0003f24070 */
[----:B0-----:R-:W-:Y:S05]  /*24d0*/  @P1 BRA `(.L_x_29) ;  /* 0x0000000000041947 */ /* 0x001fea0003800000 */
[----:B------:R-:W-:Y:S01]  /*24e0*/  BPT.TRAP 0x1 ;  /* 0x000000040000795c */ /* 0x000fe20000300000 */
.L_x_29:
[----:B------:R-:W-:Y:S01]  /*24f0*/  UIADD3 UR5, UR5, 0x1, URZ ;  /* 0x0000000105057890 */ /* 0x000fe2000fffe03f */
[C---:B------:R-:W-:Y:S01]  /*2500*/  ISETP.GT.AND P2, PT, R0.reuse, 0x1, PT ;  /* 0x000000010000780c */ /* 0x040fe20003f44270 */
[----:B------:R-:W-:Y:S02]  /*2510*/  VIADD R3, R3, 0x1 ;  /* 0x0000000103037836 */ /* 0x000fe40000000000 */
[----:B------:R-:W-:Y:S01]  /*2520*/  UISETP.NE.AND UP0, UPT, UR5, 0xf, UPT ;  /* 0x0000000f0500788c */ /* 0x000fe2000bf05270 */
[----:B------:R-:W-:Y:S02]  /*2530*/  VIADD R0, R0, 0xffffffff ;  /* 0xffffffff00007836 */ /* 0x000fe40000000000 */
[C---:B------:R-:W-:Y:S01]  /*2540*/  ISETP.NE.AND P1, PT, R3.reuse, 0xf, PT ;  /* 0x0000000f0300780c */ /* 0x040fe20003f25270 */
[----:B------:R-:W-:Y:S02]  /*2550*/  USEL UR6, URZ, 0x1, UP0 ;  /* 0x000000013f067887 */ /* 0x000fe40008000000 */
[----:B------:R-:W-:Y:S01]  /*2560*/  USEL UR5, UR5, URZ, UP0 ;  /* 0x0000003f05057287 */ /* 0x000fe20008000000 */
[----:B------:R-:W-:-:S03]  /*2570*/  SEL R3, R3, RZ, P1 ;  /* 0x000000ff03037207 */ /* 0x000fc60000800000 */
[----:B------:R-:W-:Y:S01]  /*2580*/  LOP3.LUT R7, R7, UR6, RZ, 0x3c, !PT ;  /* 0x0000000607077c12 */ /* 0x000fe2000f8e3cff */
[----:B------:R-:W-:Y:S07]  /*2590*/  @P2 BRA `(.L_x_30) ;  /* 0xfffffff800402947 */ /* 0x000fee000383ffff */
.L_x_23:
[----:B01----:R-:W0:Y:S02]  /*25a0*/  LDC R0, c[0x0][0x28c] ;  /* 0x0000a300ff007b82 */ /* 0x003e240000000800 */
[----:B0-----:R-:W-:-:S13]  /*25b0*/  ISETP.GE.AND P1, PT, R0, 0x1, PT ;  /* 0x000000010000780c */ /* 0x001fda0003f26270 */
[----:B------:R-:W-:Y:S05]  /*25c0*/  @!P1 BRA `(.L_x_31) ;  /* 0x0000000000449947 */ /* 0x000fea0003800000 */
[----:B------:R-:W-:Y:S05]  /*25d0*/  @!P0 BRA `(.L_x_32) ;  /* 0x0000000000048947 */ /* 0x000fea0003800000 */
[----:B------:R-:W-:Y:S01]  /*25e0*/  BPT.TRAP 0x1 ;  /* 0x000000040000795c */ /* 0x000fe20000300000 */
.L_x_32:
[----:B------:R-:W-:-:S13]  /*25f0*/  ISETP.NE.AND P0, PT, R22, RZ, PT ;  /* 0x000000ff1600720c */ /* 0x000fda0003f05270 */
[----:B------:R-:W-:-:S05]  /*2600*/  VOTEU.ANY UP0, P0 ;  /* 0x00000000003f7886 */ /* 0x000fca0000000100 */
[----:B------:R-:W-:-:S06]  /*2610*/  @UP0 UIADD3 UR4, UR44, UR41, URZ ;  /* 0x000000292c040290 */ /* 0x000fcc000fffe03f */
[----:B------:R-:W-:Y:S02]  /*2620*/  IMAD.U32 R4, RZ, RZ, UR4 ;  /* 0x00000004ff047e24 */ /* 0x000fe4000f8e00ff */
[----:B------:R-:W-:Y:S02]  /*2630*/  IMAD.U32 R3, RZ, RZ, UR4 ;  /* 0x00000004ff037e24 */ /* 0x000fe4000f8e00ff */
[----:B------:R-:W-:-:S05]  /*2640*/  @P0 IMAD.WIDE.U32 R4, R4, -0x77777777, RZ ;  /* 0x8888888904040825 */ /* 0x000fca00078e00ff */
[----:B------:R-:W-:-:S05]  /*2650*/  @P0 SHF.R.U32.HI R0, RZ, 0x3, R5 ;  /* 0x00000003ff000819 */ /* 0x000fca0000011605 */
[----:B------:R-:W-:-:S04]  /*2660*/  @P0 IMAD R0, R0, -0xf, R3 ;  /* 0xfffffff100000824 */ /* 0x000fc800078e0203 */
[----:B------:R-:W-:-:S04]  /*2670*/  @P0 IMAD R0, R0, 0x8, R6 ;  /* 0x0000000800000824 */ /* 0x000fc800078e0206 */
[----:B------:R-:W-:-:S05]  /*2680*/  @P0 VIADD R0, R0, 0x78 ;  /* 0x0000007800000836 */ /* 0x000fca0000000000 */
[----:B------:R-:W-:-:S04]  /*2690*/  @P0 PRMT R0, R19, 0x654, R0 ;  /* 0x0000065413000816 */ /* 0x000fc80000000000 */
[----:B------:R0:W-:Y:S01]  /*26a0*/  @P0 SYNCS.ARRIVE.TRANS64.RED.A1T0 RZ, [R0+URZ], RZ ;  /* 0x000000ff00ff09a7 */ /* 0x0001e2000810043f */
[----:B------:R-:W-:-:S13]  /*26b0*/  ISETP.GT.U32.AND P0, PT, R18, 0x1, PT ;  /* 0x000000011200780c */ /* 0x000fda0003f04070 */
[----:B0-----:R-:W-:Y:S05]  /*26c0*/  @P0 BRA `(.L_x_31) ;  /* 0x0000000000040947 */ /* 0x001fea0003800000 */
[----:B------:R-:W-:Y:S01]  /*26d0*/  BPT.TRAP 0x1 ;  /* 0x000000040000795c */ /* 0x000fe20000300000 */
.L_x_31:
[----:B------:R-:W-:Y:S01]  /*26e0*/  UISETP.GE.U32.AND UP1, UPT, UR43, 0xf, UPT ;  /* 0x0000000f2b00788c */ /* 0x000fe2000bf26070 */
[----:B------:R-:W-:Y:S01]  /*26f0*/  IMAD R84, R84, 0x30, RZ ;  /* 0x0000003054547824 */ /* 0x000fe200078e02ff */
[----:B------:R-:W-:Y:S01]  /*2700*/  UIADD3 UR41, UR43, UR41, URZ ;  /* 0x000000292b297290 */ /* 0x000fe2000fffe03f */
[----:B------:R-:W-:Y:S01]  /*2710*/  IMAD R3, R83, 0xc0, RZ ;  /* 0x000000c053037824 */ /* 0x000fe200078e02ff */
[----:B------:R-:W-:Y:S01]  /*2720*/  ULDC UR7, c[0x0][0x288] ;  /* 0x0000a20000077ab9 */ /* 0x000fe20000000800 */
[----:B------:R-:W-:Y:S01]  /*2730*/  IMAD.MOV.U32 R0, RZ, RZ, -0x1 ;  /* 0xffffffffff007424 */ /* 0x000fe200078e00ff */
[----:B------:R-:W-:Y:S01]  /*2740*/  UISETP.GT.U32.AND UP0, UPT, UR41, 0xe, UPT ;  /* 0x0000000e2900788c */ /* 0x000fe2000bf04070 */
[----:B------:R-:W-:-:S03]  /*2750*/  ISETP.GE.AND P0, PT, R84, UR7, PT ;  /* 0x0000000754007c0c */ /* 0x000fc6000bf06270 */
[----:B------:R-:W-:Y:S02]  /*2760*/  UISETP.LT.U32.AND UP0, UPT, UR43, 0xf, UP0 ;  /* 0x0000000f2b00788c */ /* 0x000fe40008701070 */
[----:B------:R-:W-:Y:S02]  /*2770*/  @UP1 UIMAD.WIDE.U32 UR4, UR41, -0x77777777, URZ ;  /* 0x88888889290418a5 */ /* 0x000fe4000f8e003f */
[----:B------:R-:W-:Y:S02]  /*2780*/  USEL UR6, URZ, 0x1, !UP0 ;  /* 0x000000013f067887 */ /* 0x000fe4000c000000 */
[----:B------:R-:W-:Y:S02]  /*2790*/  @UP1 USHF.R.U32.HI UR4, URZ, 0x3, UR5 ;  /* 0x000000033f041899 */ /* 0x000fe40008011605 */
[----:B------:R-:W-:Y:S01]  /*27a0*/  ULOP3.LUT UR40, UR40, UR6, URZ, 0x3c, !UPT ;  /* 0x0000000628287292 */ /* 0x000fe2000f8e3c3f */
[----:B------:R-:W-:Y:S02]  /*27b0*/  ULDC UR5, c[0x0][0x284] ;  /* 0x0000a10000057ab9 */ /* 0x000fe40000000800 */
[----:B------:R-:W-:Y:S01]  /*27c0*/  ISETP.GE.OR P0, PT, R3, UR5, P0 ;  /* 0x0000000503007c0c */ /* 0x000fe20008706670 */
[----:B------:R-:W-:-:S12]  /*27d0*/  @UP1 ULOP3.LUT UR40, UR40, 0x1, UR4, 0x78, !UPT ;  /* 0x0000000128281892 */ /* 0x000fd8000f8e7804 */
[----:B------:R-:W-:Y:S05]  /*27e0*/  @P0 BRA `(.L_x_33) ;  /* 0x0000002800200947 */ /* 0x000fea0003800000 */
[----:B------:R-:W0:Y:S01]  /*27f0*/  LDC.64 R10, c[0x0][0x5c8] ;  /* 0x00017200ff0a7b82 */ /* 0x000e220000000a00 */
[----:B------:R-:W-:Y:S01]  /*2800*/  SHF.R.S32.HI R14, RZ, 0x1f, R82 ;  /* 0x0000001fff0e7819 */ /* 0x000fe20000011452 */
[----:B------:R-:W-:Y:S01]  /*2810*/  ULDC.64 UR4, c[0x0][0x5d0] ;  /* 0x0001740000047ab9 */ /* 0x000fe20000000a00 */
[----:B------:R-:W-:Y:S01]  /*2820*/  LOP3.LUT R12, R84, 0x6, R77, 0xf8, !PT ;  /* 0x00000006540c7812 */ /* 0x000fe200078ef84d */
[----:B------:R-:W-:Y:S01]  /*2830*/  IMAD.WIDE R20, R83, 0xc0, R72 ;  /* 0x000000c053147825 */ /* 0x000fe200078e0248 */
[----:B------:R-:W-:Y:S02]  /*2840*/  BSSY B0, `(.L_x_33) ;  /* 0x0000282000007945 */ /* 0x000fe40003800000 */
[----:B------:R-:W-:Y:S01]  /*2850*/  SHF.R.S32.HI R13, RZ, 0x1f, R12 ;  /* 0x0000001fff0d7819 */ /* 0x000fe2000001140c */
[----:B------:R-:W-:Y:S02]  /*2860*/  IMAD R5, R14, UR4, RZ ;  /* 0x000000040e057c24 */ /* 0x000fe4000f8e02ff */
[----:B------:R-:W-:-:S02]  /*2870*/  IMAD.IADD R90, R80, 0x1, -R3 ;  /* 0x00000001505a7824 */ /* 0x000fc400078e0a03 */
[C---:B------:R-:W-:Y:S02]  /*2880*/  IMAD R7, R82.reuse, UR5, R5 ;  /* 0x0000000552077c24 */ /* 0x040fe4000f8e0205 */
[----:B------:R-:W-:Y:S01]  /*2890*/  IMAD.WIDE.U32 R4, R82, UR4, R12 ;  /* 0x0000000452047c25 */ /* 0x000fe2000f8e000c */
[----:B------:R-:W-:-:S03]  /*28a0*/  ULDC.64 UR4, c[0x0][0x5c0] ;  /* 0x0001700000047ab9 */ /* 0x000fc60000000a00 */
[----:B------:R-:W-:Y:S02]  /*28b0*/  IMAD.IADD R5, R5, 0x1, R7 ;  /* 0x0000000105057824 */ /* 0x000fe400078e0207 */
[----:B------:R-:W-:Y:S02]  /*28c0*/  IMAD.IADD R3, R75, 0x1, -R84 ;  /* 0x000000014b037824 */ /* 0x000fe400078e0a54 */
[-C--:B0-----:R-:W-:Y:S01]  /*28d0*/  IMAD R6, R21, R10.reuse, RZ ;  /* 0x0000000a15067224 */ /* 0x081fe200078e02ff */
[----:B------:R-:W-:Y:S01]  /*28e0*/  SHF.L.U64.HI R15, R10, 0x3, R11 ;  /* 0x000000030a0f7819 */ /* 0x000fe2000001020b */
[----:B------:R-:W-:-:S04]  /*28f0*/  IMAD.WIDE.U32 R4, R20, R10, R4 ;  /* 0x0000000a14047225 */ /* 0x000fc800078e0004 */
[----:B------:R-:W-:Y:S01]  /*2900*/  IMAD R7, R20, R11, R6 ;  /* 0x0000000b14077224 */ /* 0x000fe200078e0206 */
[----:B------:R-:W-:Y:S01]  /*2910*/  IADD3 R4, P0, R4, UR4, RZ ;  /* 0x0000000404047c10 */ /* 0x000fe2000ff1e0ff */
[----:B------:R-:W-:Y:S02]  /*2920*/  IMAD.SHL.U32 R9, R10, 0x8, RZ ;  /* 0x000000080a097824 */ /* 0x000fe400078e00ff */
[----:B------:R-:W-:Y:S01]  /*2930*/  IMAD R83, R11, 0x78, RZ ;  /* 0x000000780b537824 */ /* 0x000fe200078e02ff */
[----:B------:R-:W-:Y:S02]  /*2940*/  IADD3.X R5, R5, UR5, R7, P0, !PT ;  /* 0x0000000505057c10 */ /* 0x000fe400087fe407 */
[----:B------:R-:W-:-:S05]  /*2950*/  IADD3 R6, P0, R9, R4, RZ ;  /* 0x0000000409067210 */ /* 0x000fca0007f1e0ff */
[----:B------:R-:W-:Y:S01]  /*2960*/  IMAD.X R7, R15, 0x1, R5, P0 ;  /* 0x000000010f077824 */ /* 0x000fe200000e0605 */
[----:B-----5:R-:W-:Y:S01]  /*2970*/  ISETP.NE.AND P0, PT, R74, RZ, PT ;  /* 0x000000ff4a00720c */ /* 0x020fe20003f05270 */
[----:B------:R-:W-:-:S04]  /*2980*/  IMAD.WIDE.U32 R10, R10, 0x78, R6 ;  /* 0x000000780a0a7825 */ /* 0x000fc800078e0006 */
[----:B------:R-:W-:Y:S01]  /*2990*/  IMAD.IADD R11, R11, 0x1, R83 ;  /* 0x000000010b0b7824 */ /* 0x000fe200078e0253 */
[----:B------:R-:W-:-:S05]  /*29a0*/  IADD3 R8, P1, R9, R10, RZ ;  /* 0x0000000a09087210 */ /* 0x000fca0007f3e0ff */
[----:B------:R-:W-:Y:S02]  /*29b0*/  IMAD.X R9, R15, 0x1, R11, P1 ;  /* 0x000000010f097824 */ /* 0x000fe400008e060b */
[----:B------:R-:W-:Y:S06]  /*29c0*/  @!P0 BRA `(.L_x_34) ;  /* 0x0000001c00548947 */ /* 0x000fec0003800000 */
[----:B------:R-:W0:Y:S01]  /*29d0*/  LDC.64 R92, c[0x0][0x5b0] ;  /* 0x00016c00ff5c7b82 */ /* 0x000e220000000a00 */
[----:B------:R-:W-:Y:S01]  /*29e0*/  ULDC.64 UR4, c[0x0][0x5b8] ;  /* 0x00016e0000047ab9 */ /* 0x000fe20000000a00 */
[----:B------:R-:W-:Y:S01]  /*29f0*/  ISETP.GE.AND P3, PT, R90, 0x1, PT ;  /* 0x000000015a00780c */ /* 0x000fe20003f66270 */
[----:B------:R-:W-:Y:S01]  /*2a00*/  IMAD R15, R14, UR4, RZ ;  /* 0x000000040e0f7c24 */ /* 0x000fe2000f8e02ff */
[----:B------:R-:W-:Y:S01]  /*2a10*/  BSSY B1, `(.L_x_35) ;  /* 0x000000e000017945 */ /* 0x000fe20003800000 */
[C---:B------:R-:W-:Y:S01]  /*2a20*/  IMAD.WIDE.U32 R86, R82.reuse, UR4, R12 ;  /* 0x0000000452567c25 */ /* 0x040fe2000f8e000c */
[----:B------:R-:W-:Y:S02]  /*2a30*/  ISETP.LT.OR P1, PT, R3, 0x1, !P3 ;  /* 0x000000010300780c */ /* 0x000fe40005f21670 */
[----:B------:R-:W1:Y:S01]  /*2a40*/  LDC.64 R94, c[0x0][0x5a8] ;  /* 0x00016a00ff5e7b82 */ /* 0x000e620000000a00 */
[----:B------:R-:W-:Y:S02]  /*2a50*/  IMAD R15, R82, UR5, R15 ;  /* 0x00000005520f7c24 */ /* 0x000fe4000f8e020f */
[----:B------:R-:W-:-:S02]  /*2a60*/  IMAD.MOV.U32 R82, RZ, RZ, R86 ;  /* 0x000000ffff527224 */ /* 0x000fc400078e0056 */
[----:B------:R-:W-:Y:S02]  /*2a70*/  IMAD.IADD R83, R87, 0x1, R15 ;  /* 0x0000000157537824 */ /* 0x000fe400078e020f */
[-C--:B0-----:R-:W-:Y:S02]  /*2a80*/  IMAD R14, R21, R92.reuse, RZ ;  /* 0x0000005c150e7224 */ /* 0x081fe400078e02ff */
[----:B------:R-:W-:-:S04]  /*2a90*/  IMAD.WIDE.U32 R12, R20, R92, R82 ;  /* 0x0000005c140c7225 */ /* 0x000fc800078e0052 */
[----:B------:R-:W-:Y:S01]  /*2aa0*/  IMAD R91, R20, R93, R14 ;  /* 0x0000005d145b7224 */ /* 0x000fe200078e020e */
[----:B-1----:R-:W-:-:S04]  /*2ab0*/  IADD3 R12, P0, R12, R94, RZ ;  /* 0x0000005e0c0c7210 */ /* 0x002fc80007f1e0ff */
[----:B------:R-:W-:Y:S01]  /*2ac0*/  IADD3.X R13, R95, R13, R91, P0, !PT ;  /* 0x0000000d5f0d7210 */ /* 0x000fe200007fe45b */
[----:B------:R-:W-:Y:S08]  /*2ad0*/  @P1 BRA `(.L_x_36) ;  /* 0x0000000000041947 */ /* 0x000ff00003800000 */
[----:B------:R0:W5:Y:S02]  /*2ae0*/  LDG.E.U8 R81, desc[UR38][R12.64] ;  /* 0x000000260c517981 */ /* 0x000164000c1e1100 */
.L_x_36:
[----:B------:R-:W-:Y:S05]  /*2af0*/  BSYNC B1 ;  /* 0x0000000000017941 */ /* 0x000fea0003800000 */
.L_x_35:
[----:B-----5:R-:W-:Y:S01]  /*2b00*/  LOP3.LUT R14, R81, 0xffff, RZ, 0xc0, !PT ;  /* 0x0000ffff510e7812 */ /* 0x020fe200078ec0ff */
[----:B------:R-:W-:Y:S01]  /*2b10*/  IMAD.SHL.U32 R84, R92, 0x8, RZ ;  /* 0x000000085c547824 */ /* 0x000fe200078e00ff */
[----:B------:R-:W-:Y:S01]  /*2b20*/  ISETP.LT.OR P4, PT, R3, 0x2, !P3 ;  /* 0x000000020300780c */ /* 0x000fe20005f81670 */
[----:B------:R-:W-:Y:S01]  /*2b30*/  BSSY B1, `(.L_x_37) ;  /* 0x000000b000017945 */ /* 0x000fe20003800000 */
[----:B------:R-:W-:Y:S02]  /*2b40*/  PRMT R15, R14, 0x8880, RZ ;  /* 0x000088800e0f7816 */ /* 0x000fe400000000ff */
[----:B------:R-:W-:-:S03]  /*2b50*/  SHF.L.U64.HI R85, R92, 0x3, R93 ;  /* 0x000000035c557819 */ /* 0x000fc6000001025d */
[----:B------:R-:W-:Y:S02]  /*2b60*/  IMAD R88, R15, R74, RZ ;  /* 0x0000004a0f587224 */ /* 0x000fe400078e02ff */
[----:B------:R-:W-:-:S04]  /*2b70*/  IMAD.WIDE.U32 R14, R20, R92, R84 ;  /* 0x0000005c140e7225 */ /* 0x000fc800078e0054 */
[----:B------:R-:W-:-:S05]  /*2b80*/  @!P1 IMAD R89, R64, R23, R88 ;  /* 0x0000001740599224 */ /* 0x000fca00078e0258 */
[----:B------:R1:W-:Y:S01]  /*2b90*/  @!P1 STG.E.U8 desc[UR38][R4.64], R89 ;  /* 0x0000005904009986 */ /* 0x0003e2000c101126 */
[----:B------:R-:W-:Y:S05]  /*2ba0*/  @P4 BRA `(.L_x_38) ;  /* 0x00000000000c4947 */ /* 0x000fea0003800000 */
[----:B------:R-:W1:Y:S02]  /*2bb0*/  LDG.E.U8 R81, desc[UR38][R12.64+0x1] ;  /* 0x000001260c517981 */ /* 0x000e64000c1e1100 */
[----:B-1----:R-:W-:-:S05]  /*2bc0*/  PRMT R89, R81, 0x8880, RZ ;  /* 0x0000888051597816 */ /* 0x002fca00000000ff */
[----:B------:R-:W-:-:S07]  /*2bd0*/  IMAD R88, R89, R74, RZ ;  /* 0x0000004a59587224 */ /* 0x000fce00078e02ff */
.L_x_38:
[----:B------:R-:W-:Y:S05]  /*2be0*/  BSYNC B1 ;  /* 0x0000000000017941 */ /* 0x000fea0003800000 */
.L_x_37:
[----:B------:R-:W-:Y:S01]  /*2bf0*/  @!P4 IMAD R65, R65, R23, R88 ;  /* 0x000000174141c224 */ /* 0x000fe200078e0258 */
[----:B------:R-:W-:Y:S01]  /*2c00*/  ISETP.GE.AND P0, PT, R90, 0x9, PT ;  /* 0x000000095a00780c */ /* 0x000fe20003f06270 */
[----:B------:R-:W-:Y:S01]  /*2c10*/  IMAD.IADD R15, R91, 0x1, R15 ;  /* 0x000000015b0f7824 */ /* 0x000fe200078e020f */
[----:B------:R-:W-:Y:S01]  /*2c20*/  IADD3 R14, P1, P2, R86, R94, R14 ;  /* 0x0000005e560e7210 */ /* 0x000fe20007a3e00e */
[----:B------:R-:W-:Y:S01]  /*2c30*/  BSSY B1, `(.L_x_39) ;  /* 0x000000b000017945 */ /* 0x000fe20003800000 */
[----:B------:R2:W-:Y:S01]  /*2c40*/  @!P4 STG.E.U8 desc[UR38][R4.64+0x1], R65 ;  /* 0x000001410400c986 */ /* 0x0005e2000c101126 */
[----:B------:R-:W-:Y:S02]  /*2c50*/  ISETP.LT.OR P4, PT, R3, 0x1, !P0 ;  /* 0x000000010300780c */ /* 0x000fe40004781670 */
[----:B------:R-:W-:Y:S02]  /*2c60*/  IADD3.X R15, R83, R95, R15, P1, P2 ;  /* 0x0000005f530f7210 */ /* 0x000fe40000fe440f */
[----:B-1----:R-:W-:-:S02]  /*2c70*/  IADD3 R89, P5, R20, 0x80, RZ ;  /* 0x0000008014597810 */ /* 0x002fc40007fbe0ff */
[C---:B------:R-:W-:Y:S02]  /*2c80*/  ISETP.LT.OR P1, PT, R3.reuse, 0x2, !P0 ;  /* 0x000000020300780c */ /* 0x040fe40004721670 */
[----:B------:R-:W-:-:S05]  /*2c90*/  ISETP.LT.OR P2, PT, R3, 0x9, !P3 ;  /* 0x000000090300780c */ /* 0x000fca0005f41670 */
[----:B--2---:R-:W-:Y:S08]  /*2ca0*/  @P4 BRA `(.L_x_40) ;  /* 0x00000000000c4947 */ /* 0x004ff00003800000 */
[----:B------:R-:W2:Y:S02]  /*2cb0*/  LDG.E.U8 R81, desc[UR38][R14.64] ;  /* 0x000000260e517981 */ /* 0x000ea4000c1e1100 */
[----:B--2---:R-:W-:-:S05]  /*2cc0*/  PRMT R65, R81, 0x8880, RZ ;  /* 0x0000888051417816 */ /* 0x004fca00000000ff */
[----:B------:R-:W-:-:S07]  /*2cd0*/  IMAD R88, R65, R74, RZ ;  /* 0x0000004a41587224 */ /* 0x000fce00078e02ff */
.L_x_40:
[----:B------:R-:W-:Y:S05]  /*2ce0*/  BSYNC B1 ;  /* 0x0000000000017941 */ /* 0x000fea0003800000 */
.L_x_39:
[----:B------:R-:W-:Y:S01]  /*2cf0*/  @!P4 IMAD R65, R66, R23, R88 ;  /* 0x000000174241c224 */ /* 0x000fe200078e0258 */
[----:B------:R-:W-:Y:S04]  /*2d00*/  BSSY B1, `(.L_x_41) ;  /* 0x0000006000017945 */ /* 0x000fe80003800000 */
[----:B------:R1:W-:Y:S01]  /*2d10*/  @!P4 STG.E.U8 desc[UR38][R6.64], R65 ;  /* 0x000000410600c986 */ /* 0x0003e2000c101126 */
[----:B------:R-:W-:Y:S05]  /*2d20*/  @P1 BRA `(.L_x_42) ;  /* 0x00000000000c1947 */ /* 0x000fea0003800000 */
[----:B------:R-:W1:Y:S02]  /*2d30*/  LDG.E.U8 R81, desc[UR38][R14.64+0x1] ;  /* 0x000001260e517981 */ /* 0x000e64000c1e1100 */
[----:B-1----:R-:W-:-:S05]  /*2d40*/  PRMT R65, R81, 0x8880, RZ ;  /* 0x0000888051417816 */ /* 0x002fca00000000ff */
[----:B------:R-:W-:-:S07]  /*2d50*/  IMAD R88, R65, R74, RZ ;  /* 0x0000004a41587224 */ /* 0x000fce00078e02ff */
.L_x_42:
[----:B------:R-:W-:Y:S05]  /*2d60*/  BSYNC B1 ;  /* 0x0000000000017941 */ /* 0x000fea0003800000 */
.L_x_41:
[----:B------:R-:W-:Y:S01]  /*2d70*/  @!P1 IMAD R67, R67, R23, R88 ;  /* 0x0000001743439224 */ /* 0x000fe200078e0258 */
[----:B------:R-:W-:Y:S04]  /*2d80*/  BSSY B1, `(.L_x_43) ;  /* 0x0000006000017945 */ /* 0x000fe80003800000 */
[----:B------:R2:W-:Y:S01]  /*2d90*/  @!P1 STG.E.U8 desc[UR38][R6.64+0x1], R67 ;  /* 0x0000014306009986 */ /* 0x0005e2000c101126 */
[----:B------:R-:W-:Y:S05]  /*2da0*/  @P2 BRA `(.L_x_44) ;  /* 0x00000000000c2947 */ /* 0x000fea0003800000 */
[----:B------:R-:W1:Y:S02]  /*2db0*/  LDG.E.U8 R81, desc[UR38][R12.64+0x8] ;  /* 0x000008260c517981 */ /* 0x000e64000c1e1100 */
[----:B-1----:R-:W-:-:S05]  /*2dc0*/  PRMT R65, R81, 0x8880, RZ ;  /* 0x0000888051417816 */ /* 0x002fca00000000ff */
[----:B------:R-:W-:-:S07]  /*2dd0*/  IMAD R88, R65, R74, RZ ;  /* 0x0000004a41587224 */ /* 0x000fce00078e02ff */
.L_x_44:
[----:B------:R-:W-:Y:S05]  /*2de0*/  BSYNC B1 ;  /* 0x0000000000017941 */ /* 0x000fea0003800000 */
.L_x_43:
[----:B------:R-:W-:Y:S01]  /*2df0*/  ISETP.LT.OR P1, PT, R3, 0xa, !P3 ;  /* 0x0000000a0300780c */ /* 0x000fe20005f21670 */
[----:B--2---:R-:W-:Y:S01]  /*2e00*/  @!P2 IMAD R67, R68, R23, R88 ;  /* 0x000000174443a224 */ /* 0x004fe200078e0258 */
[----:B------:R-:W-:Y:S01]  /*2e10*/  BSSY B1, `(.L_x_45) ;  /* 0x000000b000017945 */ /* 0x000fe20003800000 */
[----:B-1----:R-:W-:-:S03]  /*2e20*/  IMAD.WIDE.U32 R64, R89, R92, R82 ;  /* 0x0000005c59407225 */ /* 0x002fc600078e0052 */
[----:B------:R1:W-:Y:S01]  /*2e30*/  @!P2 STG.E.U8 desc[UR38][R4.64+0x8], R67 ;  /* 0x000008430400a986 */ /* 0x0003e2000c101126 */
[----:B------:R-:W-:Y:S01]  /*2e40*/  IMAD.X R21, RZ, RZ, R21, P5 ;  /* 0x000000ffff157224 */ /* 0x000fe200028e0615 */
[C---:B------:R-:W-:Y:S02]  /*2e50*/  ISETP.LT.OR P5, PT, R3.reuse, 0x9, !P0 ;  /* 0x000000090300780c */ /* 0x040fe400047a1670 */
[----:B------:R-:W-:Y:S02]  /*2e60*/  ISETP.LT.OR P2, PT, R3, 0xa, !P0 ;  /* 0x0000000a0300780c */ /* 0x000fe40004741670 */
[----:B------:R-:W-:Y:S01]  /*2e70*/  IADD3 R20, P4, R64, R94, RZ ;  /* 0x0000005e40147210 */ /* 0x000fe20007f9e0ff */
[----:B------:R-:W-:-:S12]  /*2e80*/  @P1 BRA `(.L_x_46) ;  /* 0x00000000000c1947 */ /* 0x000fd80003800000 */
[----:B------:R-:W1:Y:S02]  /*2e90*/  LDG.E.U8 R81, desc[UR38][R12.64+0x9] ;  /* 0x000009260c517981 */ /* 0x000e64000c1e1100 */
[----:B-1----:R-:W-:-:S05]  /*2ea0*/  PRMT R67, R81, 0x8880, RZ ;  /* 0x0000888051437816 */ /* 0x002fca00000000ff */
[----:B------:R-:W-:-:S07]  /*2eb0*/  IMAD R88, R67, R74, RZ ;  /* 0x0000004a43587224 */ /* 0x000fce00078e02ff */
.L_x_46:
[----:B------:R-:W-:Y:S05]  /*2ec0*/  BSYNC B1 ;  /* 0x0000000000017941 */ /* 0x000fea0003800000 */
.L_x_45:
[----:B------:R-:W-:Y:S01]  /*2ed0*/  @!P1 IMAD R69, R69, R23, R88 ;  /* 0x0000001745459224 */ /* 0x000fe200078e0258 */
[----:B------:R-:W-:Y:S01]  /*2ee0*/  BSSY B1, `(.L_x_47) ;  /* 0x0000007000017945 */ /* 0x000fe20003800000 */
[----:B------:R-:W-:-:S03]  /*2ef0*/  IMAD R66, R21, R92, RZ ;  /* 0x0000005c15427224 */ /* 0x000fc600078e02ff */
[----:B------:R2:W-:Y:S01]  /*2f00*/  @!P1 STG.E.U8 desc[UR38][R4.64+0x9], R69 ;  /* 0x0000094504009986 */ /* 0x0005e2000c101126 */
[----:B------:R-:W-:Y:S05]  /*2f10*/  @P5 BRA `(.L_x_48) ;  /* 0x00000000000c5947 */ /* 0x000fea0003800000 */
[----:B------:R-:W1:Y:S02]  /*2f20*/  LDG.E.U8 R81, desc[UR38][R14.64+0x8] ;  /* 0x000008260e517981 */ /* 0x000e64000c1e1100 */
[----:B-1----:R-:W-:-:S05]  /*2f30*/  PRMT R67, R81, 0x8880, RZ ;  /* 0x0000888051437816 */ /* 0x002fca00000000ff */
[----:B------:R-:W-:-:S07]  /*2f40*/  IMAD R88, R67, R74, RZ ;  /* 0x0000004a43587224 */ /* 0x000fce00078e02ff */
.L_x_48:
[----:B------:R-:W-:Y:S05]  /*2f50*/  BSYNC B1 ;  /* 0x0000000000017941 */ /* 0x000fea0003800000 */
.L_x_47:
[----:B-1----:R-:W-:Y:S01]  /*2f60*/  @!P5 IMAD R67, R70, R23, R88 ;  /* 0x000000174643d224 */ /* 0x002fe200078e0258 */
[----:B------:R-:W-:Y:S01]  /*2f70*/  BSSY B1, `(.L_x_49) ;  /* 0x0000007000017945 */ /* 0x000fe20003800000 */
[----:B--2---:R-:W-:-:S03]  /*2f80*/  IMAD R69, R89, R93, R66 ;  /* 0x0000005d59457224 */ /* 0x004fc600078e0242 */
[----:B------:R1:W-:Y:S01]  /*2f90*/  @!P5 STG.E.U8 desc[UR38][R6.64+0x8], R67 ;  /* 0x000008430600d986 */ /* 0x0003e2000c101126 */
[----:B------:R-:W-:Y:S05]  /*2fa0*/  @P2 BRA `(.L_x_50) ;  /* 0x00000000000c2947 */ /* 0x000fea0003800000 */
[----:B------:R-:W1:Y:S02]  /*2fb0*/  LDG.E.U8 R81, desc[UR38][R14.64+0x9] ;  /* 0x000009260e517981 */ /* 0x000e64000c1e1100 */
[----:B-1----:R-:W-:-:S05]  /*2fc0*/  PRMT R67, R81, 0x8880, RZ ;  /* 0x0000888051437816 */ /* 0x002fca00000000ff */
[----:B------:R-:W-:-:S07]  /*2fd0*/  IMAD R88, R67, R74, RZ ;  /* 0x0000004a43587224 */ /* 0x000fce00078e02ff */
.L_x_50:
[----:B------:R-:W-:Y:S05]  /*2fe0*/  BSYNC B1 ;  /* 0x0000000000017941 */ /* 0x000fea0003800000 */
.L_x_49:
[----:B------:R-:W-:Y:S01]  /*2ff0*/  ISETP.GE.AND P1, PT, R90, 0x81, PT ;  /* 0x000000815a00780c */ /* 0x000fe20003f26270 */
[----:B------:R-:W-:Y:S01]  /*3000*/  @!P2 IMAD R71, R71, R23, R88 ;  /* 0x000000174747a224 */ /* 0x000fe200078e0258 */
[----:B------:R-:W-:Y:S01]  /*3010*/  IADD3.X R21, R95, R65, R69, P4, !PT ;  /* 0x000000415f157210 */ /* 0x000fe200027fe445 */
[----:B------:R-:W-:Y:S01]  /*3020*/  IMAD.WIDE.U32 R84, R89, R92, R84 ;  /* 0x0000005c59547225 */ /* 0x000fe200078e0054 */
[----:B------:R-:W-:Y:S01]  /*3030*/  ISETP.LT.OR P4, PT, R3, 0x1, !P1 ;  /* 0x000000010300780c */ /* 0x000fe20004f81670 */
[----:B------:R-:W-:Y:S01]  /*3040*/  BSSY B1, `(.L_x_51) ;  /* 0x0000008000017945 */ /* 0x000fe20003800000 */
[----:B------:R2:W-:Y:S01]  /*3050*/  @!P2 STG.E.U8 desc[UR38][R6.64+0x9], R71 ;  /* 0x000009470600a986 */ /* 0x0005e2000c101126 */
[----:B------:R-:W-:Y:S01]  /*3060*/  IADD3 R64, P2, P5, R86, R94, R84 ;  /* 0x0000005e56407210 */ /* 0x000fe20007d5e054 */
[----:B------:R-:W-:-:S09]  /*3070*/  IMAD.IADD R84, R69, 0x1, R85 ;  /* 0x0000000145547824 */ /* 0x000fd200078e0255 */
[----:B------:R-:W-:Y:S05]  /*3080*/  @P4 BRA `(.L_x_52) ;  /* 0x00000000000c4947 */ /* 0x000fea0003800000 */
[----:B------:R-:W1:Y:S02]  /*3090*/  LDG.E.U8 R81, desc[UR38][R20.64] ;  /* 0x0000002614517981 */ /* 0x000e64000c1e1100 */
[----:B-1----:R-:W-:-:S05]  /*30a0*/  PRMT R67, R81, 0x8880, RZ ;  /* 0x0000888051437816 */ /* 0x002fca00000000ff */
[----:B------:R-:W-:-:S07]  /*30b0*/  IMAD R88, R67, R74, RZ ;  /* 0x0000004a43587224 */ /* 0x000fce00078e02ff */
.L_x_52:
[----:B------:R-:W-:Y:S05]  /*30c0*/  BSYNC B1 ;  /* 0x0000000000017941 */ /* 0x000fea0003800000 */
.L_x_51:
[----:B-1----:R-:W-:Y:S01]  /*30d0*/  @!P4 IMAD R67, R56, R23, R88 ;  /* 0x000000173843c224 */ /* 0x002fe200078e0258 */
[----:B------:R-:W-:Y:S01]  /*30e0*/  IADD3.X R65, R83, R95, R84, P2, P5 ;  /* 0x0000005f53417210 */ /* 0x000fe200017ea454 */
[----:B------:R-:W-:Y:S01]  /*30f0*/  BSSY B1, `(.L_x_53) ;  /* 0x0000009000017945 */ /* 0x000fe20003800000 */
[----:B------:R-:W-:Y:S02]  /*3100*/  ISETP.GE.AND P2, PT, R90, 0x89, PT ;  /* 0x000000895a00780c */ /* 0x000fe40003f46270 */
[----:B------:R1:W-:Y:S01]  /*3110*/  @!P4 STG.E.U8 desc[UR38][R10.64], R67 ;  /* 0x000000430a00c986 */ /* 0x0003e2000c101126 */
[C---:B------:R-:W-:Y:S02]  /*3120*/  ISETP.LT.OR P4, PT, R3.reuse, 0x2, !P1 ;  /* 0x000000020300780c */ /* 0x040fe40004f81670 */
[----:B------:R-:W-:-:S11]  /*3130*/  ISETP.LT.OR P5, PT, R3, 0x1, !P2 ;  /* 0x000000010300780c */ /* 0x000fd600057a1670 */
[----:B-1----:R-:W-:Y:S05]  /*3140*/  @P4 BRA `(.L_x_54) ;  /* 0x00000000000c4947 */ /* 0x002fea0003800000 */
[----:B------:R-:W3:Y:S02]  /*3150*/  LDG.E.U8 R81, desc[UR38][R20.64+0x1] ;  /* 0x0000012614517981 */ /* 0x000ee4000c1e1100 */
[----:B---3--:R-:W-:-:S05]  /*3160*/  PRMT R67, R81, 0x8880, RZ ;  /* 0x0000888051437816 */ /* 0x008fca00000000ff */
[----:B------:R-:W-:-:S07]  /*3170*/  IMAD R88, R67, R74, RZ ;  /* 0x0000004a43587224 */ /* 0x000fce00078e02ff */
.L_x_54:
[----:B------:R-:W-:Y:S05]  /*3180*/  BSYNC B1 ;  /* 0x0000000000017941 */ /* 0x000fea0003800000 */
.L_x_53:
[----:B------:R-:W-:Y:S01]  /*3190*/  @!P4 IMAD R57, R57, R23, R88 ;  /* 0x000000173939c224 */ /* 0x000fe200078e0258 */
[----:B------:R-:W-:Y:S04]  /*31a0*/  BSSY B1, `(.L_x_55) ;  /* 0x0000006000017945 */ /* 0x000fe80003800000 */
[----:B------:R1:W-:Y:S01]  /*31b0*/  @!P4 STG.E.U8 desc[UR38][R10.64+0x1], R57 ;  /* 0x000001390a00c986 */ /* 0x0003e2000c101126 */
[----:B------:R-:W-:Y:S05]  /*31c0*/  @P5 BRA `(.L_x_56) ;  /* 0x00000000000c5947 */ /* 0x000fea0003800000 */
[----:B------:R-:W1:Y:S02]  /*31d0*/  LDG.E.U8 R81, desc[UR38][R64.64] ;  /* 0x0000002640517981 */ /* 0x000e64000c1e1100 */
[----:B-1----:R-:W-:-:S05]  /*31e0*/  PRMT R57, R81, 0x8880, RZ ;  /* 0x0000888051397816 */ /* 0x002fca00000000ff */
[----:B------:R-:W-:-:S07]  /*31f0*/  IMAD R88, R57, R74, RZ ;  /* 0x0000004a39587224 */ /* 0x000fce00078e02ff */
.L_x_56:
[----:B------:R-:W-:Y:S05]  /*3200*/  BSYNC B1 ;  /* 0x0000000000017941 */ /* 0x000fea0003800000 */
.L_x_55:
[C---:B------:R-:W-:Y:S01]  /*3210*/  ISETP.LT.OR P4, PT, R3.reuse, 0x2, !P2 ;  /* 0x000000020300780c */ /* 0x040fe20005781670 */
[----:B-1----:R-:W-:Y:S01]  /*3220*/  @!P5 IMAD R57, R58, R23, R88 ;  /* 0x000000173a39d224 */ /* 0x002fe200078e0258 */
[----:B------:R-:W-:Y:S04]  /*3230*/  BSSY B1, `(.L_x_57) ;  /* 0x0000007000017945 */ /* 0x000fe80003800000 */
[----:B------:R1:W-:Y:S01]  /*3240*/  @!P5 STG.E.U8 desc[UR38][R8.64], R57 ;  /* 0x000000390800d986 */ /* 0x0003e2000c101126 */
[----:B------:R-:W-:-:S06]  /*3250*/  ISETP.LT.OR P5, PT, R3, 0x9, !P1 ;  /* 0x000000090300780c */ /* 0x000fcc0004fa1670 */
[----:B------:R-:W-:Y:S07]  /*3260*/  @P4 BRA `(.L_x_58) ;  /* 0x00000000000c4947 */ /* 0x000fee0003800000 */
[----:B------:R-:W1:Y:S02]  /*3270*/  LDG.E.U8 R81, desc[UR38][R64.64+0x1] ;  /* 0x0000012640517981 */ /* 0x000e64000c1e1100 */
[----:B-1----:R-:W-:-:S05]  /*3280*/  PRMT R57, R81, 0x8880, RZ ;  /* 0x0000888051397816 */ /* 0x002fca00000000ff */
[----:B------:R-:W-:-:S07]  /*3290*/  IMAD R88, R57, R74, RZ ;  /* 0x0000004a39587224 */ /* 0x000fce00078e02ff */
.L_x_58:
[----:B------:R-:W-:Y:S05]  /*32a0*/  BSYNC B1 ;  /* 0x0000000000017941 */ /* 0x000fea0003800000 */
.L_x_57:
[----:B------:R-:W-:Y:S01]  /*32b0*/  @!P4 IMAD R59, R59, R23, R88 ;  /* 0x000000173b3bc224 */ /* 0x000fe200078e0258 */
[----:B------:R-:W-:Y:S04]  /*32c0*/  BSSY B1, `(.L_x_59) ;  /* 0x0000006000017945 */ /* 0x000fe80003800000 */
[----:B------:R3:W-:Y:S01]  /*32d0*/  @!P4 STG.E.U8 desc[UR38][R8.64+0x1], R59 ;  /* 0x0000013b0800c986 */ /* 0x0007e2000c101126 */
[----:B------:R-:W-:Y:S05]  /*32e0*/  @P5 BRA `(.L_x_60) ;  /* 0x00000000000c5947 */ /* 0x000fea0003800000 */
[----:B------:R-:W1:Y:S02]  /*32f0*/  LDG.E.U8 R81, desc[UR38][R20.64+0x8] ;  /* 0x0000082614517981 */ /* 0x000e64000c1e1100 */
[----:B-1----:R-:W-:-:S05]  /*3300*/  PRMT R57, R81, 0x8880, RZ ;  /* 0x0000888051397816 */ /* 0x002fca00000000ff */
[----:B------:R-:W-:-:S07]  /*3310*/  IMAD R88, R57, R74, RZ ;  /* 0x0000004a39587224 */ /* 0x000fce00078e02ff */
.L_x_60:
[----:B------:R-:W-:Y:S05]  /*3320*/  BSYNC B1 ;  /* 0x0000000000017941 */ /* 0x000fea0003800000 */
.L_x_59:
        /* <DEDUP_REMOVED lines=9> */
.L_x_62:
[----:B------:R-:W-:Y:S05]  /*33c0*/  BSYNC B1 ;  /* 0x0000000000017941 */ /* 0x000fea0003800000 */
.L_x_61:
[----:B------:R-:W-:Y:S01]  /*33d0*/  @!P4 IMAD R61, R61, R23, R88 ;  /* 0x000000173d3dc224 */ /* 0x000fe200078e0258 */
[----:B------:R-:W-:Y:S04]  /*33e0*/  BSSY B1, `(.L_x_63) ;  /* 0x0000006000017945 */ /* 0x000fe80003800000 */
[----:B------:R4:W-:Y:S01]  /*33f0*/  @!P4 STG.E.U8 desc[UR38][R10.64+0x9], R61 ;  /* 0x0000093d0a00c986 */ /* 0x0009e2000c101126 */
[----:B------:R-:W-:Y:S05]  /*3400*/  @P5 BRA `(.L_x_64) ;  /* 0x00000000000c5947 */ /* 0x000fea0003800000 */
[----:B------:R-:W1:Y:S02]  /*3410*/  LDG.E.U8 R81, desc[UR38][R64.64+0x8] ;  /* 0x0000082640517981 */ /* 0x000e64000c1e1100 */
[----:B-1----:R-:W-:-:S05]  /*3420*/  PRMT R57, R81, 0x8880, RZ ;  /* 0x0000888051397816 */ /* 0x002fca00000000ff */
[----:B------:R-:W-:-:S07]  /*3430*/  IMAD R88, R57, R74, RZ ;  /* 0x0000004a39587224 */ /* 0x000fce00078e02ff */
.L_x_64:
[----:B------:R-:W-:Y:S05]  /*3440*/  BSYNC B1 ;  /* 0x0000000000017941 */ /* 0x000fea0003800000 */
.L_x_63:
        /* <DEDUP_REMOVED lines=9> */
.L_x_66:
[----:B------:R-:W-:Y:S05]  /*34e0*/  BSYNC B1 ;  /* 0x0000000000017941 */ /* 0x000fea0003800000 */
.L_x_65:
[----:B------:R-:W-:Y:S01]  /*34f0*/  @!P4 IMAD R63, R63, R23, R88 ;  /* 0x000000173f3fc224 */ /* 0x000fe200078e0258 */
[----:B------:R-:W-:Y:S04]  /*3500*/  BSSY B1, `(.L_x_67) ;  /* 0x0000006000017945 */ /* 0x000fe80003800000 */
[----:B------:R0:W-:Y:S01]  /*3510*/  @!P4 STG.E.U8 desc[UR38][R8.64+0x9], R63 ;  /* 0x0000093f0800c986 */ /* 0x0001e2000c101126 */
[----:B------:R-:W-:Y:S05]  /*3520*/  @P5 BRA `(.L_x_68) ;  /* 0x00000000000c5947 */ /* 0x000fea0003800000 */
[----:B------:R-:W1:Y:S02]  /*3530*/  LDG.E.U8 R81, desc[UR38][R12.64+0x10] ;  /* 0x000010260c517981 */ /* 0x000e64000c1e1100 */
[----:B-1----:R-:W-:-:S05]  /*3540*/  PRMT R57, R81, 0x8880, RZ ;  /* 0x0000888051397816 */ /* 0x002fca00000000ff */
[----:B------:R-:W-:-:S07]  /*3550*/  IMAD R88, R57, R74, RZ ;  /* 0x0000004a39587224 */ /* 0x000fce00078e02ff */
.L_x_68:
[----:B------:R-:W-:Y:S05]  /*3560*/  BSYNC B1 ;  /* 0x0000000000017941 */ /* 0x000fea0003800000 */
.L_x_67:
        /* <DEDUP_REMOVED lines=9> */
.L_x_70:
[----:B------:R-:W-:Y:S05]  /*3600*/  BSYNC B1 ;  /* 0x0000000000017941 */ /* 0x000fea0003800000 */
.L_x_69:
[----:B------:R-:W-:Y:S01]  /*3610*/  @!P4 IMAD R49, R49, R23, R88 ;  /* 0x000000173131c224 */ /* 0x000fe200078e0258 */
[----:B------:R-:W-:Y:S04]  /*3620*/  BSSY B1, `(.L_x_71) ;  /* 0x0000006000017945 */ /* 0x000fe80003800000 */
[----:B------:R0:W-:Y:S01]  /*3630*/  @!P4 STG.E.U8 desc[UR38][R4.64+0x11], R49 ;  /* 0x000011310400c986 */ /* 0x0001e2000c101126 */
[----:B------:R-:W-:Y:S05]  /*3640*/  @P5 BRA `(.L_x_72) ;  /* 0x00000000000c5947 */ /* 0x000fea0003800000 */
[----:B------:R-:W0:Y:S02]  /*3650*/  LDG.E.U8 R81, desc[UR38][R14.64+0x10] ;  /* 0x000010260e517981 */ /* 0x000e24000c1e1100 */
[----:B0-----:R-:W-:-:S05]  /*3660*/  PRMT R49, R81, 0x8880, RZ ;  /* 0x0000888051317816 */ /* 0x001fca00000000ff */
[----:B------:R-:W-:-:S07]  /*3670*/  IMAD R88, R49, R74, RZ ;  /* 0x0000004a31587224 */ /* 0x000fce00078e02ff */
.L_x_72:
[----:B------:R-:W-:Y:S05]  /*3680*/  BSYNC B1 ;  /* 0x0000000000017941 */ /* 0x000fea0003800000 */
.L_x_71:
[C---:B------:R-:W-:Y:S01]  /*3690*/  ISETP.LT.OR P4, PT, R3.reuse, 0x12, !P0 ;  /* 0x000000120300780c */ /* 0x040fe20004781670 */
[----:B0-----:R-:W-:Y:S01]  /*36a0*/  @!P5 IMAD R49, R50, R23, R88 ;  /* 0x000000173231d224 */ /* 0x001fe200078e0258 */
[----:B------:R-:W-:Y:S04]  /*36b0*/  BSSY B1, `(.L_x_73) ;  /* 0x0000007000017945 */ /* 0x000fe80003800000 */
[----:B------:R0:W-:Y:S01]  /*36c0*/  @!P5 STG.E.U8 desc[UR38][R6.64+0x10], R49 ;  /* 0x000010310600d986 */ /* 0x0001e2000c101126 */
[----:B------:R-:W-:-:S06]  /*36d0*/  ISETP.LT.OR P5, PT, R3, 0x19, !P3 ;  /* 0x000000190300780c */ /* 0x000fcc0005fa1670 */
[----:B------:R-:W-:Y:S07]  /*36e0*/  @P4 BRA `(.L_x_74) ;  /* 0x00000000000c4947 */ /* 0x000fee0003800000 */
[----:B------:R-:W0:Y:S02]  /*36f0*/  LDG.E.U8 R81, desc[UR38][R14.64+0x11] ;  /* 0x000011260e517981 */ /* 0x000e24000c1e1100 */
[----:B0-----:R-:W-:-:S05]  /*3700*/  PRMT R49, R81, 0x8880, RZ ;  /* 0x0000888051317816 */ /* 0x001fca00000000ff */
[----:B------:R-:W-:-:S07]  /*3710*/  IMAD R88, R49, R74, RZ ;  /* 0x0000004a31587224 */ /* 0x000fce00078e02ff */
.L_x_74:
[----:B------:R-:W-:Y:S05]  /*3720*/  BSYNC B1 ;  /* 0x0000000000017941 */ /* 0x000fea0003800000 */
.L_x_73:
[----:B------:R-:W-:Y:S01]  /*3730*/  @!P4 IMAD R51, R51, R23, R88 ;  /* 0x000000173333c224 */ /* 0x000fe200078e0258 */
[----:B------:R-:W-:Y:S04]  /*3740*/  BSSY B1, `(.L_x_75) ;  /* 0x0000006000017945 */ /* 0x000fe80003800000 */
[----:B------:R0:W-:Y:S01]  /*3750*/  @!P4 STG.E.U8 desc[UR38][R6.64+0x11], R51 ;  /* 0x000011330600c986 */ /* 0x0001e2000c101126 */
[----:B------:R-:W-:Y:S05]  /*3760*/  @P5 BRA `(.L_x_76) ;  /* 0x00000000000c5947 */ /* 0x000fea0003800000 */
[----:B------:R-:W0:Y:S02]  /*3770*/  LDG.E.U8 R81, desc[UR38][R12.64+0x18] ;  /* 0x000018260c517981 */ /* 0x000e24000c1e1100 */
[----:B0-----:R-:W-:-:S05]  /*3780*/  PRMT R49, R81, 0x8880, RZ ;  /* 0x0000888051317816 */ /* 0x001fca00000000ff */
[----:B------:R-:W-:-:S07]  /*3790*/  IMAD R88, R49, R74, RZ ;  /* 0x0000004a31587224 */ /* 0x000fce00078e02ff */
.L_x_76:
[----:B------:R-:W-:Y:S05]  /*37a0*/  BSYNC B1 ;  /* 0x0000000000017941 */ /* 0x000fea0003800000 */
.L_x_75:
        /* <DEDUP_REMOVED lines=9> */
.L_x_78:
[----:B------:R-:W-:Y:S05]  /*3840*/  BSYNC B1 ;  /* 0x0000000000017941 */ /* 0x000fea0003800000 */
.L_x_77:
[----:B------:R-:W-:Y:S01]  /*3850*/  @!P4 IMAD R53, R53, R23, R88 ;  /* 0x000000173535c224 */ /* 0x000fe200078e0258 */
[----:B------:R-:W-:Y:S04]  /*3860*/  BSSY B1, `(.L_x_79) ;  /* 0x0000006000017945 */ /* 0x000fe80003800000 */
[----:B------:R0:W-:Y:S01]  /*3870*/  @!P4 STG.E.U8 desc[UR38][R4.64+0x19], R53 ;  /* 0x000019350400c986 */ /* 0x0001e2000c101126 */
[----:B------:R-:W-:Y:S05]  /*3880*/  @P5 BRA `(.L_x_80) ;  /* 0x00000000000c5947 */ /* 0x000fea0003800000 */
[----:B------:R-:W0:Y:S02]  /*3890*/  LDG.E.U8 R81, desc[UR38][R14.64+0x18] ;  /* 0x000018260e517981 */ /* 0x000e24000c1e1100 */
[----:B0-----:R-:W-:-:S05]  /*38a0*/  PRMT R49, R81, 0x8880, RZ ;  /* 0x0000888051317816 */ /* 0x001fca00000000ff */
[----:B------:R-:W-:-:S07]  /*38b0*/  IMAD R88, R49, R74, RZ ;  /* 0x0000004a31587224 */ /* 0x000fce00078e02ff */
.L_x_80:
[----:B------:R-:W-:Y:S05]  /*38c0*/  BSYNC B1 ;  /* 0x0000000000017941 */ /* 0x000fea0003800000 */
.L_x_79:
        /* <DEDUP_REMOVED lines=9> */
.L_x_82:
[----:B------:R-:W-:Y:S05]  /*3960*/  BSYNC B1 ;  /* 0x0000000000017941 */ /* 0x000fea0003800000 */
.L_x_81:
[----:B------:R-:W-:Y:S01]  /*3970*/  @!P4 IMAD R55, R55, R23, R88 ;  /* 0x000000173737c224 */ /* 0x000fe200078e0258 */
[----:B------:R-:W-:Y:S04]  /*3980*/  BSSY B1, `(.L_x_83) ;  /* 0x0000006000017945 */ /* 0x000fe80003800000 */
[----:B------:R0:W-:Y:S01]  /*3990*/  @!P4 STG.E.U8 desc[UR38][R6.64+0x19], R55 ;  /* 0x000019370600c986 */ /* 0x0001e2000c101126 */
[----:B------:R-:W-:Y:S05]  /*39a0*/  @P5 BRA `(.L_x_84) ;  /* 0x00000000000c5947 */ /* 0x000fea0003800000 */
[----:B------:R-:W0:Y:S02]  /*39b0*/  LDG.E.U8 R81, desc[UR38][R20.64+0x10] ;  /* 0x0000102614517981 */ /* 0x000e24000c1e1100 */
[----:B0-----:R-:W-:-:S05]  /*39c0*/  PRMT R49, R81, 0x8880, RZ ;  /* 0x0000888051317816 */ /* 0x001fca00000000ff */
[----:B------:R-:W-:-:S07]  /*39d0*/  IMAD R88, R49, R74, RZ ;  /* 0x0000004a31587224 */ /* 0x000fce00078e02ff */
.L_x_84:
[----:B------:R-:W-:Y:S05]  /*39e0*/  BSYNC B1 ;  /* 0x0000000000017941 */ /* 0x000fea0003800000 */
.L_x_83:
        /* <DEDUP_REMOVED lines=9> */
.L_x_86:
[----:B------:R-:W-:Y:S05]  /*3a80*/  BSYNC B1 ;  /* 0x0000000000017941 */ /* 0x000fea0003800000 */
.L_x_85:
[----:B------:R-:W-:Y:S01]  /*3a90*/  @!P4 IMAD R41, R41, R23, R88 ;  /* 0x000000172929c224 */ /* 0x000fe200078e0258 */
[----:B------:R-:W-:Y:S04]  /*3aa0*/  BSSY B1, `(.L_x_87) ;  /* 0x0000006000017945 */ /* 0x000fe80003800000 */
[----:B------:R0:W-:Y:S01]  /*3ab0*/  @!P4 STG.E.U8 desc[UR38][R10.64+0x11], R41 ;  /* 0x000011290a00c986 */ /* 0x0001e2000c101126 */
[----:B------:R-:W-:Y:S05]  /*3ac0*/  @P5 BRA `(.L_x_88) ;  /* 0x00000000000c5947 */ /* 0x000fea0003800000 */
[----:B------:R-:W0:Y:S02]  /*3ad0*/  LDG.E.U8 R81, desc[UR38][R64.64+0x10] ;  /* 0x0000102640517981 */ /* 0x000e24000c1e1100 */
[----:B0-----:R-:W-:-:S05]  /*3ae0*/  PRMT R41, R81, 0x8880, RZ ;  /* 0x0000888051297816 */ /* 0x001fca00000000ff */
[----:B------:R-:W-:-:S07]  /*3af0*/  IMAD R88, R41, R74, RZ ;  /* 0x0000004a29587224 */ /* 0x000fce00078e02ff */
.L_x_88:
[----:B------:R-:W-:Y:S05]  /*3b00*/  BSYNC B1 ;  /* 0x0000000000017941 */ /* 0x000fea0003800000 */
.L_x_87:
        /* <DEDUP_REMOVED lines=9> */
.L_x_90:
[----:B------:R-:W-:Y:S05]  /*3ba0*/  BSYNC B1 ;  /* 0x0000000000017941 */ /* 0x000fea0003800000 */
.L_x_89:
[----:B------:R-:W-:Y:S01]  /*3bb0*/  @!P4 IMAD R43, R43, R23, R88 ;  /* 0x000000172b2bc224 */ /* 0x000fe200078e0258 */
[----:B------:R-:W-:Y:S04]  /*3bc0*/  BSSY B1, `(.L_x_91) ;  /* 0x0000006000017945 */ /* 0x000fe80003800000 */
[----:B------:R0:W-:Y:S01]  /*3bd0*/  @!P4 STG.E.U8 desc[UR38][R8.64+0x11], R43 ;  /* 0x0000112b0800c986 */ /* 0x0001e2000c101126 */
[----:B------:R-:W-:Y:S05]  /*3be0*/  @P5 BRA `(.L_x_92) ;  /* 0x00000000000c5947 */ /* 0x000fea0003800000 */
[----:B------:R-:W0:Y:S02]  /*3bf0*/  LDG.E.U8 R81, desc[UR38][R20.64+0x18] ;  /* 0x0000182614517981 */ /* 0x000e24000c1e1100 */
[----:B0-----:R-:W-:-:S05]  /*3c00*/  PRMT R41, R81, 0x8880, RZ ;  /* 0x0000888051297816 */ /* 0x001fca00000000ff */
[----:B------:R-:W-:-:S07]  /*3c10*/  IMAD R88, R41, R74, RZ ;  /* 0x0000004a29587224 */ /* 0x000fce00078e02ff */
.L_x_92:
[----:B------:R-:W-:Y:S05]  /*3c20*/  BSYNC B1 ;  /* 0x0000000000017941 */ /* 0x000fea0003800000 */
.L_x_91:
        /* <DEDUP_REMOVED lines=9> */
.L_x_94:
[----:B------:R-:W-:Y:S05]  /*3cc0*/  BSYNC B1 ;  /* 0x0000000000017941 */ /* 0x000fea0003800000 */
.L_x_93:
[----:B------:R-:W-:Y:S01]  /*3cd0*/  @!P4 IMAD R45, R45, R23, R88 ;  /* 0x000000172d2dc224 */ /* 0x000fe200078e0258 */
[----:B------:R-:W-:Y:S04]  /*3ce0*/  BSSY B1, `(.L_x_95) ;  /* 0x0000006000017945 */ /* 0x000fe80003800000 */
[----:B------:R0:W-:Y:S01]  /*3cf0*/  @!P4 STG.E.U8 desc[UR38][R10.64+0x19], R45 ;  /* 0x0000192d0a00c986 */ /* 0x0001e2000c101126 */
[----:B------:R-:W-:Y:S05]  /*3d00*/  @P5 BRA `(.L_x_96) ;  /* 0x00000000000c5947 */ /* 0x000fea0003800000 */
[----:B------:R-:W0:Y:S02]  /*3d10*/  LDG.E.U8 R81, desc[UR38][R64.64+0x18] ;  /* 0x0000182640517981 */ /* 0x000e24000c1e1100 */
[----:B0-----:R-:W-:-:S05]  /*3d20*/  PRMT R41, R81, 0x8880, RZ ;  /* 0x0000888051297816 */ /* 0x001fca00000000ff */
[----:B------:R-:W-:-:S07]  /*3d30*/  IMAD R88, R41, R74, RZ ;  /* 0x0000004a29587224 */ /* 0x000fce00078e02ff */
.L_x_96:
[----:B------:R-:W-:Y:S05]  /*3d40*/  BSYNC B1 ;  /* 0x0000000000017941 */ /* 0x000fea0003800000 */
.L_x_95:
        /* <DEDUP_REMOVED lines=9> */
.L_x_98:
[----:B------:R-:W-:Y:S05]  /*3de0*/  BSYNC B1 ;  /* 0x0000000000017941 */ /* 0x000fea0003800000 */
.L_x_97:
[----:B------:R-:W-:Y:S01]  /*3df0*/  @!P4 IMAD R47, R47, R23, R88 ;  /* 0x000000172f2fc224 */ /* 0x000fe200078e0258 */
[----:B------:R-:W-:Y:S04]  /*3e00*/  BSSY B1, `(.L_x_99) ;  /* 0x0000006000017945 */ /* 0x000fe80003800000 */
[----:B------:R0:W-:Y:S01]  /*3e10*/  @!P4 STG.E.U8 desc[UR38][R8.64+0x19], R47 ;  /* 0x0000192f0800c986 */ /* 0x0001e2000c101126 */
[----:B------:R-:W-:Y:S05]  /*3e20*/  @P5 BRA `(.L_x_100) ;  /* 0x00000000000c5947 */ /* 0x000fea0003800000 */
[----:B------:R-:W0:Y:S02]  /*3e30*/  LDG.E.U8 R81, desc[UR38][R12.64+0x20] ;  /* 0x000020260c517981 */ /* 0x000e24000c1e1100 */
[----:B0-----:R-:W-:-:S05]  /*3e40*/  PRMT R41, R81, 0x8880, RZ ;  /* 0x0000888051297816 */ /* 0x001fca00000000ff */
[----:B------:R-:W-:-:S07]  /*3e50*/  IMAD R88, R41, R74, RZ ;  /* 0x0000004a29587224 */ /* 0x000fce00078e02ff */
.L_x_100:
[----:B------:R-:W-:Y:S05]  /*3e60*/  BSYNC B1 ;  /* 0x0000000000017941 */ /* 0x000fea0003800000 */
.L_x_99:
        /* <DEDUP_REMOVED lines=9> */
.L_x_102:
[----:B------:R-:W-:Y:S05]  /*3f00*/  BSYNC B1 ;  /* 0x0000000000017941 */ /* 0x000fea0003800000 */
.L_x_101:
[----:B------:R-:W-:Y:S01]  /*3f10*/  @!P4 IMAD R33, R33, R23, R88 ;  /* 0x000000172121c224 */ /* 0x000fe200078e0258 */
[----:B------:R-:W-:Y:S04]  /*3f20*/  BSSY B1, `(.L_x_103) ;  /* 0x0000006000017945 */ /* 0x000fe80003800000 */
[----:B------:R0:W-:Y:S01]  /*3f30*/  @!P4 STG.E.U8 desc[UR38][R4.64+0x21], R33 ;  /* 0x000021210400c986 */ /* 0x0001e2000c101126 */
[----:B------:R-:W-:Y:S05]  /*3f40*/  @P5 BRA `(.L_x_104) ;  /* 0x00000000000c5947 */ /* 0x000fea0003800000 */
[----:B------:R-:W0:Y:S02]  /*3f50*/  LDG.E.U8 R81, desc[UR38][R14.64+0x20] ;  /* 0x000020260e517981 */ /* 0x000e24000c1e1100 */
[----:B0-----:R-:W-:-:S05]  /*3f60*/  PRMT R33, R81, 0x8880, RZ ;  /* 0x0000888051217816 */ /* 0x001fca00000000ff */
[----:B------:R-:W-:-:S07]  /*3f70*/  IMAD R88, R33, R74, RZ ;  /* 0x0000004a21587224 */ /* 0x000fce00078e02ff */
.L_x_104:
[----:B------:R-:W-:Y:S05]  /*3f80*/  BSYNC B1 ;  /* 0x0000000000017941 */ /* 0x000fea0003800000 */
.L_x_103:
[C---:B------:R-:W-:Y:S01]  /*3f90*/  ISETP.LT.OR P4, PT, R3.reuse, 0x22, !P0 ;  /* 0x000000220300780c */ /* 0x040fe20004781670 */
[----:B0-----:R-:W-:Y:S01]  /*3fa0*/  @!P5 IMAD R33, R34, R23, R88 ;  /* 0x000000172221d224 */ /* 0x001fe200078e0258 */
[----:B------:R-:W-:Y:S04]  /*3fb0*/  BSSY B1, `(.L_x_105) ;  /* 0x0000008000017945 */ /* 0x000fe80003800000 */
[----:B------:R0:W-:Y:S01]  /*3fc0*/  @!P5 STG.E.U8 desc[UR38][R6.64+0x20], R33 ;  /* 0x000020210600d986 */ /* 0x0001e2000c101126 */
[C---:B------:R-:W-:Y:S02]  /*3fd0*/  ISETP.LT.OR P5, PT, R3.reuse, 0x29, !P3 ;  /* 0x000000290300780c */ /* 0x040fe40005fa1670 */
[----:B------:R-:W-:-:S04]  /*3fe0*/  ISETP.LT.OR P3, PT, R3, 0x2a, !P3 ;  /* 0x0000002a0300780c */ /* 0x000fc80005f61670 */
[----:B------:R-:W-:Y:S09]  /*3ff0*/  @P4 BRA `(.L_x_106) ;  /* 0x00000000000c4947 */ /* 0x000ff20003800000 */
[----:B------:R-:W0:Y:S02]  /*4000*/  LDG.E.U8 R81, desc[UR38][R14.64+0x21] ;  /* 0x000021260e517981 */ /* 0x000e24000c1e1100 */
[----:B0-----:R-:W-:-:S05]  /*4010*/  PRMT R33, R81, 0x8880, RZ ;  /* 0x0000888051217816 */ /* 0x001fca00000000ff */
[----:B------:R-:W-:-:S07]  /*4020*/  IMAD R88, R33, R74, RZ ;  /* 0x0000004a21587224 */ /* 0x000fce00078e02ff */
.L_x_106:
[----:B------:R-:W-:Y:S05]  /*4030*/  BSYNC B1 ;  /* 0x0000000000017941 */ /* 0x000fea0003800000 */
.L_x_105:
[----:B------:R-:W-:Y:S01]  /*4040*/  @!P4 IMAD R35, R35, R23, R88 ;  /* 0x000000172323c224 */ /* 0x000fe200078e0258 */
[----:B------:R-:W-:Y:S04]  /*4050*/  BSSY B1, `(.L_x_107) ;  /* 0x0000006000017945 */ /* 0x000fe80003800000 */
[----:B------:R0:W-:Y:S01]  /*4060*/  @!P4 STG.E.U8 desc[UR38][R6.64+0x21], R35 ;  /* 0x000021230600c986 */ /* 0x0001e2000c101126 */
[----:B------:R-:W-:Y:S05]  /*4070*/  @P5 BRA `(.L_x_108) ;  /* 0x00000000000c5947 */ /* 0x000fea0003800000 */
[----:B------:R-:W0:Y:S02]  /*4080*/  LDG.E.U8 R81, desc[UR38][R12.64+0x28] ;  /* 0x000028260c517981 */ /* 0x000e24000c1e1100 */
[----:B0-----:R-:W-:-:S05]  /*4090*/  PRMT R33, R81, 0x8880, RZ ;  /* 0x0000888051217816 */ /* 0x001fca00000000ff */
[----:B------:R-:W-:-:S07]  /*40a0*/  IMAD R88, R33, R74, RZ ;  /* 0x0000004a21587224 */ /* 0x000fce00078e02ff */
.L_x_108:
[----:B------:R-:W-:Y:S05]  /*40b0*/  BSYNC B1 ;  /* 0x0000000000017941 */ /* 0x000fea0003800000 */
.L_x_107:
[----:B0-----:R-:W-:Y:S01]  /*40c0*/  @!P5 IMAD R33, R36, R23, R88 ;  /* 0x000000172421d224 */ /* 0x001fe200078e0258 */
[----:B------:R-:W-:Y:S04]  /*40d0*/  BSSY B1, `(.L_x_109) ;  /* 0x0000006000017945 */ /* 0x000fe80003800000 */
[----:B------:R0:W-:Y:S01]  /*40e0*/  @!P5 STG.E.U8 desc[UR38][R4.64+0x28], R33 ;  /* 0x000028210400d986 */ /* 0x0001e2000c101126 */
[----:B------:R-:W-:Y:S05]  /*40f0*/  @P3 BRA `(.L_x_110) ;  /* 0x00000000000c3947 */ /* 0x000fea0003800000 */
[----:B------:R-:W0:Y:S02]  /*4100*/  LDG.E.U8 R81, desc[UR38][R12.64+0x29] ;  /* 0x000029260c517981 */ /* 0x000e24000c1e1100 */
[----:B0-----:R-:W-:-:S05]  /*4110*/  PRMT R33, R81, 0x8880, RZ ;  /* 0x0000888051217816 */ /* 0x001fca00000000ff */
[----:B------:R-:W-:-:S07]  /*4120*/  IMAD R88, R33, R74, RZ ;  /* 0x0000004a21587224 */ /* 0x000fce00078e02ff */
.L_x_110:
[----:B------:R-:W-:Y:S05]  /*4130*/  BSYNC B1 ;  /* 0x0000000000017941 */ /* 0x000fea0003800000 */
.L_x_109:
[----:B------:R-:W-:Y:S01]  /*4140*/  ISETP.LT.OR P4, PT, R3, 0x29, !P0 ;  /* 0x000000290300780c */ /* 0x000fe20004781670 */
[----:B------:R-:W-:Y:S01]  /*4150*/  @!P3 IMAD R37, R37, R23, R88 ;  /* 0x000000172525b224 */ /* 0x000fe200078e0258 */
[----:B------:R-:W-:Y:S01]  /*4160*/  BSSY B1, `(.L_x_111) ;  /* 0x0000009000017945 */ /* 0x000fe20003800000 */
[C---:B------:R-:W-:Y:S02]  /*4170*/  ISETP.LT.OR P0, PT, R3.reuse, 0x2a, !P0 ;  /* 0x0000002a0300780c */ /* 0x040fe40004701670 */
[C---:B------:R-:W-:Y:S01]  /*4180*/  ISETP.LT.OR P5, PT, R3.reuse, 0x21, !P1 ;  /* 0x000000210300780c */ /* 0x040fe20004fa1670 */
[----:B------:R0:W-:Y:S01]  /*4190*/  @!P3 STG.E.U8 desc[UR38][R4.64+0x29], R37 ;  /* 0x000029250400b986 */ /* 0x0001e2000c101126 */
[----:B------:R-:W-:-:S06]  /*41a0*/  ISETP.LT.OR P3, PT, R3, 0x22, !P1 ;  /* 0x000000220300780c */ /* 0x000fcc0004f61670 */
[----:B------:R-:W-:Y:S07]  /*41b0*/  @P4 BRA `(.L_x_112) ;  /* 0x00000000000c4947 */ /* 0x000fee0003800000 */
[----:B------:R-:W0:Y:S02]  /*41c0*/  LDG.E.U8 R81, desc[UR38][R14.64+0x28] ;  /* 0x000028260e517981 */ /* 0x000e24000c1e1100 */
[----:B01----:R-:W-:-:S05]  /*41d0*/  PRMT R5, R81, 0x8880, RZ ;  /* 0x0000888051057816 */ /* 0x003fca00000000ff */
[----:B------:R-:W-:-:S07]  /*41e0*/  IMAD R88, R5, R74, RZ ;  /* 0x0000004a05587224 */ /* 0x000fce00078e02ff */
.L_x_112:
[----:B------:R-:W-:Y:S05]  /*41f0*/  BSYNC B1 ;  /* 0x0000000000017941 */ /* 0x000fea0003800000 */
.L_x_111:
[----:B01----:R-:W-:Y:S01]  /*4200*/  @!P4 IMAD R5, R38, R23, R88 ;  /* 0x000000172605c224 */ /* 0x003fe200078e0258 */
[----:B------:R-:W-:Y:S04]  /*4210*/  BSSY B1, `(.L_x_113) ;  /* 0x0000006000017945 */ /* 0x000fe80003800000 */
[----:B------:R0:W-:Y:S01]  /*4220*/  @!P4 STG.E.U8 desc[UR38][R6.64+0x28], R5 ;  /* 0x000028050600c986 */ /* 0x0001e2000c101126 */
[----:B------:R-:W-:Y:S05]  /*4230*/  @P0 BRA `(.L_x_114) ;  /* 0x00000000000c0947 */ /* 0x000fea0003800000 */
[----:B------:R-:W0:Y:S02]  /*4240*/  LDG.E.U8 R81, desc[UR38][R14.64+0x29] ;  /* 0x000029260e517981 */ /* 0x000e24000c1e1100 */
[----:B0-----:R-:W-:-:S05]  /*4250*/  PRMT R5, R81, 0x8880, RZ ;  /* 0x0000888051057816 */ /* 0x001fca00000000ff */
[----:B------:R-:W-:-:S07]  /*4260*/  IMAD R88, R5, R74, RZ ;  /* 0x0000004a05587224 */ /* 0x000fce00078e02ff */
.L_x_114:
[----:B------:R-:W-:Y:S05]  /*4270*/  BSYNC B1 ;  /* 0x0000000000017941 */ /* 0x000fea0003800000 */
.L_x_113:
[----:B------:R-:W-:Y:S01]  /*4280*/  @!P0 IMAD R39, R39, R23, R88 ;  /* 0x0000001727278224 */ /* 0x000fe200078e0258 */
[----:B------:R-:W-:Y:S04]  /*4290*/  BSSY B1, `(.L_x_115) ;  /* 0x0000006000017945 */ /* 0x000fe80003800000 */
[----:B------:R1:W-:Y:S01]  /*42a0*/  @!P0 STG.E.U8 desc[UR38][R6.64+0x29], R39 ;  /* 0x0000292706008986 */ /* 0x0003e2000c101126 */
[----:B------:R-:W-:Y:S05]  /*42b0*/  @P5 BRA `(.L_x_116) ;  /* 0x00000000000c5947 */ /* 0x000fea0003800000 */
[----:B------:R-:W0:Y:S02]  /*42c0*/  LDG.E.U8 R81, desc[UR38][R20.64+0x20] ;  /* 0x0000202614517981 */ /* 0x000e24000c1e1100 */
[----:B0-----:R-:W-:-:S05]  /*42d0*/  PRMT R5, R81, 0x8880, RZ ;  /* 0x0000888051057816 */ /* 0x001fca00000000ff */
[----:B------:R-:W-:-:S07]  /*42e0*/  IMAD R88, R5, R74, RZ ;  /* 0x0000004a05587224 */ /* 0x000fce00078e02ff */
.L_x_116:
[----:B------:R-:W-:Y:S05]  /*42f0*/  BSYNC B1 ;  /* 0x0000000000017941 */ /* 0x000fea0003800000 */
.L_x_115:
[----:B0-----:R-:W-:Y:S01]  /*4300*/  @!P5 IMAD R5, R24, R23, R88 ;  /* 0x000000171805d224 */ /* 0x001fe200078e0258 */
[----:B------:R-:W-:Y:S04]  /*4310*/  BSSY B1, `(.L_x_117) ;  /* 0x0000006000017945 */ /* 0x000fe80003800000 */
[----:B------:R0:W-:Y:S01]  /*4320*/  @!P5 STG.E.U8 desc[UR38][R10.64+0x20], R5 ;  /* 0x000020050a00d986 */ /* 0x0001e2000c101126 */
[----:B------:R-:W-:Y:S05]  /*4330*/  @P3 BRA `(.L_x_118) ;  /* 0x00000000000c3947 */ /* 0x000fea0003800000 */
[----:B------:R-:W0:Y:S02]  /*4340*/  LDG.E.U8 R81, desc[UR38][R20.64+0x21] ;  /* 0x0000212614517981 */ /* 0x000e24000c1e1100 */
[----:B0-----:R-:W-:-:S05]  /*4350*/  PRMT R5, R81, 0x8880, RZ ;  /* 0x0000888051057816 */ /* 0x001fca00000000ff */
[----:B------:R-:W-:-:S07]  /*4360*/  IMAD R88, R5, R74, RZ ;  /* 0x0000004a05587224 */ /* 0x000fce00078e02ff */
.L_x_118:
[----:B------:R-:W-:Y:S05]  /*4370*/  BSYNC B1 ;  /* 0x0000000000017941 */ /* 0x000fea0003800000 */
.L_x_117:
[----:B------:R-:W-:Y:S01]  /*4380*/  ISETP.LT.OR P4, PT, R3, 0x21, !P2 ;  /* 0x000000210300780c */ /* 0x000fe20005781670 */
[----:B------:R-:W-:Y:S01]  /*4390*/  @!P3 IMAD R25, R25, R23, R88 ;  /* 0x000000171919b224 */ /* 0x000fe200078e0258 */
[----:B------:R-:W-:Y:S01]  /*43a0*/  BSSY B1, `(.L_x_119) ;  /* 0x000000a000017945 */ /* 0x000fe20003800000 */
[C---:B------:R-:W-:Y:S02]  /*43b0*/  ISETP.LT.OR P0, PT, R3.reuse, 0x22, !P2 ;  /* 0x000000220300780c */ /* 0x040fe40005701670 */
[C---:B------:R-:W-:Y:S01]  /*43c0*/  ISETP.LT.OR P5, PT, R3.reuse, 0x29, !P2 ;  /* 0x000000290300780c */ /* 0x040fe200057a1670 */
[----:B------:R0:W-:Y:S01]  /*43d0*/  @!P3 STG.E.U8 desc[UR38][R10.64+0x21], R25 ;  /* 0x000021190a00b986 */ /* 0x0001e2000c101126 */
[C---:B------:R-:W-:Y:S02]  /*43e0*/  ISETP.LT.OR P3, PT, R3.reuse, 0x29, !P1 ;  /* 0x000000290300780c */ /* 0x040fe40004f61670 */
[----:B------:R-:W-:-:S04]  /*43f0*/  ISETP.LT.OR P1, PT, R3, 0x2a, !P1 ;  /* 0x0000002a0300780c */ /* 0x000fc80004f21670 */
[----:B------:R-:W-:Y:S09]  /*4400*/  @P4 BRA `(.L_x_120) ;  /* 0x00000000000c4947 */ /* 0x000ff20003800000 */
[----:B------:R-:W0:Y:S02]  /*4410*/  LDG.E.U8 R81, desc[UR38][R64.64+0x20] ;  /* 0x0000202640517981 */ /* 0x000e24000c1e1100 */
[----:B0-----:R-:W-:-:S05]  /*4420*/  PRMT R5, R81, 0x8880, RZ ;  /* 0x0000888051057816 */ /* 0x001fca00000000ff */
[----:B------:R-:W-:-:S07]  /*4430*/  IMAD R88, R5, R74, RZ ;  /* 0x0000004a05587224 */ /* 0x000fce00078e02ff */
.L_x_120:
[----:B------:R-:W-:Y:S05]  /*4440*/  BSYNC B1 ;  /* 0x0000000000017941 */ /* 0x000fea0003800000 */
.L_x_119:
[----:B0-----:R-:W-:Y:S01]  /*4450*/  @!P4 IMAD R5, R26, R23, R88 ;  /* 0x000000171a05c224 */ /* 0x001fe200078e0258 */
[----:B------:R-:W-:Y:S04]  /*4460*/  BSSY B1, `(.L_x_121) ;  /* 0x0000006000017945 */ /* 0x000fe80003800000 */
[----:B------:R0:W-:Y:S01]  /*4470*/  @!P4 STG.E.U8 desc[UR38][R8.64+0x20], R5 ;  /* 0x000020050800c986 */ /* 0x0001e2000c101126 */
[----:B------:R-:W-:Y:S05]  /*4480*/  @P0 BRA `(.L_x_122) ;  /* 0x00000000000c0947 */ /* 0x000fea0003800000 */
[----:B------:R-:W0:Y:S02]  /*4490*/  LDG.E.U8 R81, desc[UR38][R64.64+0x21] ;  /* 0x0000212640517981 */ /* 0x000e24000c1e1100 */
[----:B0-----:R-:W-:-:S05]  /*44a0*/  PRMT R5, R81, 0x8880, RZ ;  /* 0x0000888051057816 */ /* 0x001fca00000000ff */
[----:B------:R-:W-:-:S07]  /*44b0*/  IMAD R88, R5, R74, RZ ;  /* 0x0000004a05587224 */ /* 0x000fce00078e02ff */
.L_x_122:
[----:B------:R-:W-:Y:S05]  /*44c0*/  BSYNC B1 ;  /* 0x0000000000017941 */ /* 0x000fea0003800000 */
.L_x_121:
[----:B------:R-:W-:Y:S01]  /*44d0*/  @!P0 IMAD R27, R27, R23, R88 ;  /* 0x000000171b1b8224 */ /* 0x000fe200078e0258 */
[----:B------:R-:W-:Y:S04]  /*44e0*/  BSSY B1, `(.L_x_123) ;  /* 0x0000006000017945 */ /* 0x000fe80003800000 */
[----:B------:R0:W-:Y:S01]  /*44f0*/  @!P0 STG.E.U8 desc[UR38][R8.64+0x21], R27 ;  /* 0x0000211b08008986 */ /* 0x0001e2000c101126 */
[----:B------:R-:W-:Y:S05]  /*4500*/  @P3 BRA `(.L_x_124) ;  /* 0x00000000000c3947 */ /* 0x000fea0003800000 */
[----:B------:R-:W0:Y:S02]  /*4510*/  LDG.E.U8 R81, desc[UR38][R20.64+0x28] ;  /* 0x0000282614517981 */ /* 0x000e24000c1e1100 */
[----:B0-----:R-:W-:-:S05]  /*4520*/  PRMT R5, R81, 0x8880, RZ ;  /* 0x0000888051057816 */ /* 0x001fca00000000ff */
[----:B------:R-:W-:-:S07]  /*4530*/  IMAD R88, R5, R74, RZ ;  /* 0x0000004a05587224 */ /* 0x000fce00078e02ff */
.L_x_124:
[----:B------:R-:W-:Y:S05]  /*4540*/  BSYNC B1 ;  /* 0x0000000000017941 */ /* 0x000fea0003800000 */
.L_x_123:
[----:B0-----:R-:W-:Y:S01]  /*4550*/  @!P3 IMAD R5, R28, R23, R88 ;  /* 0x000000171c05b224 */ /* 0x001fe200078e0258 */
[----:B------:R-:W-:Y:S04]  /*4560*/  BSSY B1, `(.L_x_125) ;  /* 0x0000006000017945 */ /* 0x000fe80003800000 */
[----:B------:R0:W-:Y:S01]  /*4570*/  @!P3 STG.E.U8 desc[UR38][R10.64+0x28], R5 ;  /* 0x000028050a00b986 */ /* 0x0001e2000c101126 */
[----:B------:R-:W-:Y:S05]  /*4580*/  @P1 BRA `(.L_x_126) ;  /* 0x00000000000c1947 */ /* 0x000fea0003800000 */
[----:B------:R-:W0:Y:S02]  /*4590*/  LDG.E.U8 R81, desc[UR38][R20.64+0x29] ;  /* 0x0000292614517981 */ /* 0x000e24000c1e1100 */
[----:B0-----:R-:W-:-:S05]  /*45a0*/  PRMT R5, R81, 0x8880, RZ ;  /* 0x0000888051057816 */ /* 0x001fca00000000ff */
[----:B------:R-:W-:-:S07]  /*45b0*/  IMAD R88, R5, R74, RZ ;  /* 0x0000004a05587224 */ /* 0x000fce00078e02ff */
.L_x_126:
[----:B------:R-:W-:Y:S05]  /*45c0*/  BSYNC B1 ;  /* 0x0000000000017941 */ /* 0x000fea0003800000 */
.L_x_125:
[----:B------:R-:W-:Y:S01]  /*45d0*/  @!P1 IMAD R29, R29, R23, R88 ;  /* 0x000000171d1d9224 */ /* 0x000fe200078e0258 */
[----:B------:R-:W-:Y:S04]  /*45e0*/  BSSY B1, `(.L_x_127) ;  /* 0x0000006000017945 */ /* 0x000fe80003800000 */
[----:B------:R0:W-:Y:S01]  /*45f0*/  @!P1 STG.E.U8 desc[UR38][R10.64+0x29], R29 ;  /* 0x0000291d0a009986 */ /* 0x0001e2000c101126 */
[----:B------:R-:W-:Y:S05]  /*4600*/  @P5 BRA `(.L_x_128) ;  /* 0x00000000000c5947 */ /* 0x000fea0003800000 */
[----:B------:R-:W0:Y:S02]  /*4610*/  LDG.E.U8 R81, desc[UR38][R64.64+0x28] ;  /* 0x0000282640517981 */ /* 0x000e24000c1e1100 */
[----:B0-----:R-:W-:-:S05]  /*4620*/  PRMT R5, R81, 0x8880, RZ ;  /* 0x0000888051057816 */ /* 0x001fca00000000ff */
[----:B------:R-:W-:-:S07]  /*4630*/  IMAD R88, R5, R74, RZ ;  /* 0x0000004a05587224 */ /* 0x000fce00078e02ff */
.L_x_128:
[----:B------:R-:W-:Y:S05]  /*4640*/  BSYNC B1 ;  /* 0x0000000000017941 */ /* 0x000fea0003800000 */
.L_x_127:
[----:B0-----:R-:W-:Y:S01]  /*4650*/  @!P5 IMAD R5, R30, R23, R88 ;  /* 0x000000171e05d224 */ /* 0x001fe200078e0258 */
[----:B------:R-:W-:Y:S01]  /*4660*/  ISETP.LT.OR P2, PT, R3, 0x2a, !P2 ;  /* 0x0000002a0300780c */ /* 0x000fe20005741670 */
[----:B------:R-:W-:Y:S03]  /*4670*/  BSSY B1, `(.L_x_129) ;  /* 0x0000006000017945 */ /* 0x000fe60003800000 */
[----:B------:R0:W-:Y:S09]  /*4680*/  @!P5 STG.E.U8 desc[UR38][R8.64+0x28], R5 ;  /* 0x000028050800d986 */ /* 0x0001f2000c101126 */
[----:B------:R-:W-:Y:S05]  /*4690*/  @P2 BRA `(.L_x_130) ;  /* 0x00000000000c2947 */ /* 0x000fea0003800000 */
[----:B------:R-:W5:Y:S02]  /*46a0*/  LDG.E.U8 R81, desc[UR38][R64.64+0x29] ;  /* 0x0000292640517981 */ /* 0x000f64000c1e1100 */
[----:B-----5:R-:W-:-:S05]  /*46b0*/  PRMT R3, R81, 0x8880, RZ ;  /* 0x0000888051037816 */ /* 0x020fca00000000ff */
[----:B------:R-:W-:-:S07]  /*46c0*/  IMAD R88, R3, R74, RZ ;  /* 0x0000004a03587224 */ /* 0x000fce00078e02ff */
.L_x_130:
[----:B------:R-:W-:Y:S05]  /*46d0*/  BSYNC B1 ;  /* 0x0000000000017941 */ /* 0x000fea0003800000 */
.L_x_129:
[----:B------:R-:W-:Y:S01]  /*46e0*/  IMAD R31, R31, R23, R88 ;  /* 0x000000171f1f7224 */ /* 0x000fe200078e0258 */
[----:B------:R-:W-:Y:S06]  /*46f0*/  @P2 BRA `(.L_x_131) ;  /* 0x0000000800582947 */ /* 0x000fec0003800000 */
[----:B------:R0:W-:Y:S01]  /*4700*/  STG.E.U8 desc[UR38][R8.64+0x29], R31 ;  /* 0x0000291f08007986 */ /* 0x0001e2000c101126 */
[----:B------:R-:W-:Y:S05]  /*4710*/  BRA `(.L_x_131) ;  /* 0x0000000800507947 */ /* 0x000fea0003800000 */
.L_x_34:
[C---:B------:R-:W-:Y:S02]  /*4720*/  ISETP.GE.AND P2, PT, R90.reuse, 0x1, PT ;  /* 0x000000015a00780c */ /* 0x040fe40003f46270 */
[----:B------:R-:W-:Y:S02]  /*4730*/  ISETP.GE.AND P3, PT, R90, 0x9, PT ;  /* 0x000000095a00780c */ /* 0x000fe40003f66270 */
[C---:B------:R-:W-:Y:S02]  /*4740*/  ISETP.LT.OR P4, PT, R3.reuse, 0x1, !P2 ;  /* 0x000000010300780c */ /* 0x040fe40005781670 */
[C---:B------:R-:W-:Y:S02]  /*4750*/  ISETP.LT.OR P5, PT, R3.reuse, 0x2, !P2 ;  /* 0x000000020300780c */ /* 0x040fe400057a1670 */
[C---:B------:R-:W-:Y:S02]  /*4760*/  ISETP.LT.OR P0, PT, R3.reuse, 0x1, !P3 ;  /* 0x000000010300780c */ /* 0x040fe40005f01670 */
[----:B------:R-:W-:-:S07]  /*4770*/  ISETP.LT.OR P1, PT, R3, 0x2, !P3 ;  /* 0x000000020300780c */ /* 0x000fce0005f21670 */
[-C--:B------:R-:W-:Y:S02]  /*4780*/  @!P4 IMAD R13, R64, R23.reuse, RZ ;  /* 0x00000017400dc224 */ /* 0x080fe400078e02ff */
[-C--:B------:R-:W-:Y:S02]  /*4790*/  @!P5 IMAD R65, R65, R23.reuse, RZ ;  /* 0x000000174141d224 */ /* 0x080fe400078e02ff */
[-C--:B------:R-:W-:Y:S01]  /*47a0*/  @!P0 IMAD R15, R66, R23.reuse, RZ ;  /* 0x00000017420f8224 */ /* 0x080fe200078e02ff */
[----:B------:R0:W-:Y:S01]  /*47b0*/  @!P4 STG.E.U8 desc[UR38][R4.64], R13 ;  /* 0x0000000d0400c986 */ /* 0x0001e2000c101126 */
[----:B------:R-:W-:Y:S01]  /*47c0*/  ISETP.LT.OR P4, PT, R3, 0x9, !P2 ;  /* 0x000000090300780c */ /* 0x000fe20005781670 */
[----:B------:R-:W-:Y:S02]  /*47d0*/  @!P1 IMAD R67, R67, R23, RZ ;  /* 0x0000001743439224 */ /* 0x000fe400078e02ff */
[----:B------:R-:W-:Y:S01]  /*47e0*/  @!P5 STG.E.U8 desc[UR38][R4.64+0x1], R65 ;  /* 0x000001410400d986 */ /* 0x000fe2000c101126 */
[----:B------:R-:W-:-:S03]  /*47f0*/  ISETP.LT.OR P5, PT, R3, 0xa, !P2 ;  /* 0x0000000a0300780c */ /* 0x000fc600057a1670 */
[----:B------:R1:W-:Y:S01]  /*4800*/  @!P0 STG.E.U8 desc[UR38][R6.64], R15 ;  /* 0x0000000f06008986 */ /* 0x0003e2000c101126 */
[----:B------:R-:W-:-:S03]  /*4810*/  ISETP.LT.OR P0, PT, R3, 0x9, !P3 ;  /* 0x000000090300780c */ /* 0x000fc60005f01670 */
[----:B------:R-:W-:Y:S01]  /*4820*/  @!P1 STG.E.U8 desc[UR38][R6.64+0x1], R67 ;  /* 0x0000014306009986 */ /* 0x000fe2000c101126 */
[----:B------:R-:W-:Y:S01]  /*4830*/  ISETP.GE.AND P1, PT, R90, 0x81, PT ;  /* 0x000000815a00780c */ /* 0x000fe20003f26270 */
[----:B------:R-:W-:-:S04]  /*4840*/  @!P4 IMAD R21, R68, R23, RZ ;  /* 0x000000174415c224 */ /* 0x000fc800078e02ff */
[-C--:B------:R-:W-:Y:S01]  /*4850*/  @!P5 IMAD R69, R69, R23.reuse, RZ ;  /* 0x000000174545d224 */ /* 0x080fe200078e02ff */
[----:B------:R2:W-:Y:S01]  /*4860*/  @!P4 STG.E.U8 desc[UR38][R4.64+0x8], R21 ;  /* 0x000008150400c986 */ /* 0x0005e2000c101126 */
[C---:B------:R-:W-:Y:S02]  /*4870*/  ISETP.LT.OR P4, PT, R3.reuse, 0xa, !P3 ;  /* 0x0000000a0300780c */ /* 0x040fe40005f81670 */
[----:B0-----:R-:W-:Y:S01]  /*4880*/  @!P0 IMAD R13, R70, R23, RZ ;  /* 0x00000017460d8224 */ /* 0x001fe200078e02ff */
[----:B------:R-:W-:Y:S01]  /*4890*/  @!P5 STG.E.U8 desc[UR38][R4.64+0x9], R69 ;  /* 0x000009450400d986 */ /* 0x000fe2000c101126 */
[----:B------:R-:W-:-:S03]  /*48a0*/  ISETP.LT.OR P5, PT, R3, 0x1, !P1 ;  /* 0x000000010300780c */ /* 0x000fc60004fa1670 */
[----:B------:R0:W-:Y:S01]  /*48b0*/  @!P0 STG.E.U8 desc[UR38][R6.64+0x8], R13 ;  /* 0x0000080d06008986 */ /* 0x0001e2000c101126 */
[----:B------:R-:W-:-:S05]  /*48c0*/  ISETP.GE.AND P0, PT, R90, 0x89, PT ;  /* 0x000000895a00780c */ /* 0x000fca0003f06270 */
[----:B------:R-:W-:-:S04]  /*48d0*/  @!P4 IMAD R71, R71, R23, RZ ;  /* 0x000000174747c224 */ /* 0x000fc800078e02ff */
[----:B-1----:R-:W-:Y:S01]  /*48e0*/  @!P5 IMAD R15, R56, R23, RZ ;  /* 0x00000017380fd224 */ /* 0x002fe200078e02ff */
[----:B------:R-:W-:Y:S01]  /*48f0*/  @!P4 STG.E.U8 desc[UR38][R6.64+0x9], R71 ;  /* 0x000009470600c986 */ /* 0x000fe2000c101126 */
[----:B------:R-:W-:-:S03]  /*4900*/  ISETP.LT.OR P4, PT, R3, 0x2, !P1 ;  /* 0x000000020300780c */ /* 0x000fc60004f81670 */
[----:B------:R1:W-:Y:S01]  /*4910*/  @!P5 STG.E.U8 desc[UR38][R10.64], R15 ;  /* 0x0000000f0a00d986 */ /* 0x0003e2000c101126 */
[----:B------:R-:W-:-:S09]  /*4920*/  ISETP.LT.OR P5, PT, R3, 0x1, !P0 ;  /* 0x000000010300780c */ /* 0x000fd200047a1670 */
[----:B------:R-:W-:-:S04]  /*4930*/  @!P4 IMAD R57, R57, R23, RZ ;  /* 0x000000173939c224 */ /* 0x000fc800078e02ff */
[----:B--2---:R-:W-:Y:S01]  /*4940*/  @!P5 IMAD R21, R58, R23, RZ ;  /* 0x000000173a15d224 */ /* 0x004fe200078e02ff */
[----:B------:R-:W-:Y:S01]  /*4950*/  @!P4 STG.E.U8 desc[UR38][R10.64+0x1], R57 ;  /* 0x000001390a00c986 */ /* 0x000fe2000c101126 */
[----:B------:R-:W-:-:S03]  /*4960*/  ISETP.LT.OR P4, PT, R3, 0x2, !P0 ;  /* 0x000000020300780c */ /* 0x000fc60004781670 */
[----:B------:R2:W-:Y:S01]  /*4970*/  @!P5 STG.E.U8 desc[UR38][R8.64], R21 ;  /* 0x000000150800d986 */ /* 0x0005e2000c101126 */
[----:B------:R-:W-:-:S09]  /*4980*/  ISETP.LT.OR P5, PT, R3, 0x9, !P1 ;  /* 0x000000090300780c */ /* 0x000fd20004fa1670 */
[----:B------:R-:W-:-:S04]  /*4990*/  @!P4 IMAD R59, R59, R23, RZ ;  /* 0x000000173b3bc224 */ /* 0x000fc800078e02ff */
[----:B0-----:R-:W-:Y:S01]  /*49a0*/  @!P5 IMAD R13, R60, R23, RZ ;  /* 0x000000173c0dd224 */ /* 0x001fe200078e02ff */
[----:B------:R-:W-:Y:S01]  /*49b0*/  @!P4 STG.E.U8 desc[UR38][R8.64+0x1], R59 ;  /* 0x0000013b0800c986 */ /* 0x000fe2000c101126 */
[----:B------:R-:W-:-:S03]  /*49c0*/  ISETP.LT.OR P4, PT, R3, 0xa, !P1 ;  /* 0x0000000a0300780c */ /* 0x000fc60004f81670 */
[----:B------:R0:W-:Y:S01]  /*49d0*/  @!P5 STG.E.U8 desc[UR38][R10.64+0x8], R13 ;  /* 0x0000080d0a00d986 */ /* 0x0001e2000c101126 */
[----:B------:R-:W-:-:S09]  /*49e0*/  ISETP.LT.OR P5, PT, R3, 0x9, !P0 ;  /* 0x000000090300780c */ /* 0x000fd200047a1670 */
        /* <DEDUP_REMOVED lines=65> */
[C---:B------:R-:W-:Y:S02]  /*4e00*/  ISETP.LT.OR P5, PT, R3.reuse, 0x29, !P2 ;  /* 0x000000290300780c */ /* 0x040fe400057a1670 */
[----:B------:R-:W-:-:S07]  /*4e10*/  ISETP.LT.OR P2, PT, R3, 0x2a, !P2 ;  /* 0x0000002a0300780c */ /* 0x000fce0005741670 */
[----:B------:R-:W-:-:S04]  /*4e20*/  @!P4 IMAD R35, R35, R23, RZ ;  /* 0x000000172323c224 */ /* 0x000fc800078e02ff */
[-C--:B0-----:R-:W-:Y:S01]  /*4e30*/  @!P5 IMAD R13, R36, R23.reuse, RZ ;  /* 0x00000017240dd224 */ /* 0x081fe200078e02ff */
[----:B------:R-:W-:Y:S01]  /*4e40*/  @!P4 STG.E.U8 desc[UR38][R6.64+0x21], R35 ;  /* 0x000021230600c986 */ /* 0x000fe2000c101126 */
[----:B------:R-:W-:Y:S01]  /*4e50*/  @!P2 IMAD R37, R37, R23, RZ ;  /* 0x000000172525a224 */ /* 0x000fe200078e02ff */
[C---:B------:R-:W-:Y:S02]  /*4e60*/  ISETP.LT.OR P4, PT, R3.reuse, 0x29, !P3 ;  /* 0x000000290300780c */ /* 0x040fe40005f81670 */
[C---:B------:R-:W-:Y:S01]  /*4e70*/  ISETP.LT.OR P3, PT, R3.reuse, 0x2a, !P3 ;  /* 0x0000002a0300780c */ /* 0x040fe20005f61670 */
[----:B------:R-:W-:Y:S01]  /*4e80*/  @!P5 STG.E.U8 desc[UR38][R4.64+0x28], R13 ;  /* 0x0000280d0400d986 */ /* 0x000fe2000c101126 */
[----:B------:R-:W-:-:S03]  /*4e90*/  ISETP.LT.OR P5, PT, R3, 0x21, !P1 ;  /* 0x000000210300780c */ /* 0x000fc60004fa1670 */
[----:B------:R0:W-:Y:S01]  /*4ea0*/  @!P2 STG.E.U8 desc[UR38][R4.64+0x29], R37 ;  /* 0x000029250400a986 */ /* 0x0001e2000c101126 */
[----:B------:R-:W-:-:S05]  /*4eb0*/  ISETP.LT.OR P2, PT, R3, 0x22, !P1 ;  /* 0x000000220300780c */ /* 0x000fca0004f41670 */
[-C--:B-1----:R-:W-:Y:S02]  /*4ec0*/  @!P4 IMAD R15, R38, R23.reuse, RZ ;  /* 0x00000017260fc224 */ /* 0x082fe400078e02ff */
[-C--:B------:R-:W-:Y:S02]  /*4ed0*/  @!P3 IMAD R39, R39, R23.reuse, RZ ;  /* 0x000000172727b224 */ /* 0x080fe400078e02ff */
[-C--:B--2---:R-:W-:Y:S01]  /*4ee0*/  @!P5 IMAD R21, R24, R23.reuse, RZ ;  /* 0x000000171815d224 */ /* 0x084fe200078e02ff */
[----:B------:R-:W-:Y:S01]  /*4ef0*/  @!P4 STG.E.U8 desc[UR38][R6.64+0x28], R15 ;  /* 0x0000280f0600c986 */ /* 0x000fe2000c101126 */
[----:B------:R-:W-:Y:S02]  /*4f00*/  ISETP.LT.OR P4, PT, R3, 0x22, !P0 ;  /* 0x000000220300780c */ /* 0x000fe40004781670 */
[----:B------:R-:W-:Y:S01]  /*4f10*/  @!P2 IMAD R25, R25, R23, RZ ;  /* 0x000000171919a224 */ /* 0x000fe200078e02ff */
[----:B------:R1:W-:Y:S01]  /*4f20*/  @!P3 STG.E.U8 desc[UR38][R6.64+0x29], R39 ;  /* 0x000029270600b986 */ /* 0x0003e2000c101126 */
[----:B------:R-:W-:-:S03]  /*4f30*/  ISETP.LT.OR P3, PT, R3, 0x21, !P0 ;  /* 0x000000210300780c */ /* 0x000fc60004761670 */
[----:B------:R2:W-:Y:S01]  /*4f40*/  @!P2 STG.E.U8 desc[UR38][R10.64+0x21], R25 ;  /* 0x000021190a00a986 */ /* 0x0005e2000c101126 */
[C---:B------:R-:W-:Y:S02]  /*4f50*/  ISETP.LT.OR P2, PT, R3.reuse, 0x29, !P1 ;  /* 0x000000290300780c */ /* 0x040fe40004f41670 */
[C---:B------:R-:W-:Y:S01]  /*4f60*/  ISETP.LT.OR P1, PT, R3.reuse, 0x2a, !P1 ;  /* 0x0000002a0300780c */ /* 0x040fe20004f21670 */
[----:B------:R2:W-:Y:S01]  /*4f70*/  @!P5 STG.E.U8 desc[UR38][R10.64+0x20], R21 ;  /* 0x000020150a00d986 */ /* 0x0005e2000c101126 */
[----:B------:R-:W-:Y:S01]  /*4f80*/  ISETP.LT.OR P5, PT, R3, 0x29, !P0 ;  /* 0x000000290300780c */ /* 0x000fe200047a1670 */
[----:B------:R-:W-:Y:S01]  /*4f90*/  @!P4 IMAD R27, R27, R23, RZ ;  /* 0x000000171b1bc224 */ /* 0x000fe200078e02ff */
[----:B------:R-:W-:-:S03]  /*4fa0*/  ISETP.LT.OR P0, PT, R3, 0x2a, !P0 ;  /* 0x0000002a0300780c */ /* 0x000fc60004701670 */
[-C--:B------:R-:W-:Y:S01]  /*4fb0*/  @!P3 IMAD R3, R26, R23.reuse, RZ ;  /* 0x000000171a03b224 */ /* 0x080fe200078e02ff */
[----:B------:R2:W-:Y:S03]  /*4fc0*/  @!P4 STG.E.U8 desc[UR38][R8.64+0x21], R27 ;  /* 0x0000211b0800c986 */ /* 0x0005e6000c101126 */
[-C--:B0-----:R-:W-:Y:S01]  /*4fd0*/  @!P2 IMAD R5, R28, R23.reuse, RZ ;  /* 0x000000171c05a224 */ /* 0x081fe200078e02ff */
[----:B------:R2:W-:Y:S01]  /*4fe0*/  @!P3 STG.E.U8 desc[UR38][R8.64+0x20], R3 ;  /* 0x000020030800b986 */ /* 0x0005e2000c101126 */
[-C--:B------:R-:W-:Y:S02]  /*4ff0*/  @!P1 IMAD R29, R29, R23.reuse, RZ ;  /* 0x000000171d1d9224 */ /* 0x080fe400078e02ff */
[-C--:B-1----:R-:W-:Y:S01]  /*5000*/  @!P5 IMAD R7, R30, R23.reuse, RZ ;  /* 0x000000171e07d224 */ /* 0x082fe200078e02ff */
[----:B------:R2:W-:Y:S01]  /*5010*/  @!P2 STG.E.U8 desc[UR38][R10.64+0x28], R5 ;  /* 0x000028050a00a986 */ /* 0x0005e2000c101126 */
[----:B------:R-:W-:-:S03]  /*5020*/  @!P0 IMAD R31, R31, R23, RZ ;  /* 0x000000171f1f8224 */ /* 0x000fc600078e02ff */
[----:B------:R2:W-:Y:S04]  /*5030*/  @!P1 STG.E.U8 desc[UR38][R10.64+0x29], R29 ;  /* 0x0000291d0a009986 */ /* 0x0005e8000c101126 */
[----:B------:R2:W-:Y:S04]  /*5040*/  @!P5 STG.E.U8 desc[UR38][R8.64+0x28], R7 ;  /* 0x000028070800d986 */ /* 0x0005e8000c101126 */
[----:B------:R2:W-:Y:S02]  /*5050*/  @!P0 STG.E.U8 desc[UR38][R8.64+0x29], R31 ;  /* 0x0000291f08008986 */ /* 0x0005e4000c101126 */
.L_x_131:
[----:B------:R-:W-:Y:S05]  /*5060*/  BSYNC B0 ;  /* 0x0000000000007941 */ /* 0x000fea0003800000 */
.L_x_33:
[----:B------:R-:W-:Y:S01]  /*5070*/  IADD3 R16, P0, R16, UR36, RZ ;  /* 0x0000002410107c10 */ /* 0x000fe2000ff1e0ff */
[----:B------:R-:W-:Y:S01]  /*5080*/  ULDC.64 UR4, c[0x0][0x650] ;  /* 0x0001940000047ab9 */ /* 0x000fe20000000a00 */
[----:B--2---:R-:W-:Y:S01]  /*5090*/  PRMT R3, RZ, 0x7610, R3 ;  /* 0x00007610ff037816 */ /* 0x004fe20000000003 */
[----:B------:R-:W-:Y:S01]  /*50a0*/  IMAD.MOV.U32 R84, RZ, RZ, -0x1 ;  /* 0xffffffffff547424 */ /* 0x000fe200078e00ff */
[----:B------:R-:W-:Y:S01]  /*50b0*/  IADD3.X R17, R17, UR42, RZ, P0, !PT ;  /* 0x0000002a11117c10 */ /* 0x000fe200087fe4ff */
[----:B------:R-:W-:Y:S01]  /*50c0*/  IMAD.MOV.U32 R82, RZ, RZ, -0x1 ;  /* 0xffffffffff527424 */ /* 0x000fe200078e00ff */
[----:B------:R-:W-:-:S04]  /*50d0*/  ISETP.GE.U32.AND P0, PT, R16, UR4, PT ;  /* 0x0000000410007c0c */ /* 0x000fc8000bf06070 */
[----:B------:R-:W-:-:S13]  /*50e0*/  ISETP.GE.U32.AND.EX P0, PT, R17, UR5, PT, P0 ;  /* 0x0000000511007c0c */ /* 0x000fda000bf06100 */
[----:B------:R-:W-:Y:S05]  /*50f0*/  @P0 BRA `(.L_x_132) ;  /* 0x0000000400500947 */ /* 0x000fea0003800000 */
[----:B----4-:R-:W2:Y:S01]  /*5100*/  LDC.64 R10, c[0x0][0x628] ;  /* 0x00018a00ff0a7b82 */ /* 0x010ea20000000a00 */
[----:B------:R-:W4:Y:S01]  /*5110*/  S2R R20, SR_CTAID.X ;  /* 0x0000000000147919 */ /* 0x000f220000002500 */
[----:B0--3--:R-:W-:Y:S02]  /*5120*/  IMAD.MOV.U32 R8, RZ, RZ, R16 ;  /* 0x000000ffff087224 */ /* 0x009fe400078e0010 */
[----:B------:R-:W-:Y:S01]  /*5130*/  IMAD.MOV.U32 R9, RZ, RZ, R17 ;  /* 0x000000ffff097224 */ /* 0x000fe200078e0011 */
[----:B------:R-:W0:Y:S03]  /*5140*/  S2R R21, SR_CTAID.Y ;  /* 0x0000000000157919 */ /* 0x000e260000002600 */
[----:B------:R-:W3:Y:S08]  /*5150*/  LDC R0, c[0x0][0x630] ;  /* 0x00018c00ff007b82 */ /* 0x000ef00000000800 */
[----:B------:R-:W0:Y:S01]  /*5160*/  LDC.64 R14, c[0x0][0x620] ;  /* 0x00018800ff0e7b82 */ /* 0x000e220000000a00 */
[----:B--2---:R-:W-:-:S04]  /*5170*/  ISETP.NE.U32.AND P0, PT, R10, RZ, PT ;  /* 0x000000ff0a00720c */ /* 0x004fc80003f05070 */
[----:B------:R-:W-:-:S13]  /*5180*/  ISETP.NE.AND.EX P0, PT, R11, RZ, PT, P0 ;  /* 0x000000ff0b00720c */ /* 0x000fda0003f05300 */
[----:B0--34-:R-:W-:Y:S05]  /*5190*/  @!P0 BRA `(.L_x_133) ;  /* 0x0000000000288947 */ /* 0x019fea0003800000 */
[----:B------:R-:W0:Y:S02]  /*51a0*/  LDC R3, c[0x0][0x634] ;  /* 0x00018d00ff037b82 */ /* 0x000e240000000800 */
[----:B0-----:R-:W-:-:S05]  /*51b0*/  IADD3 R3, P0, R16, R3, RZ ;  /* 0x0000000310037210 */ /* 0x001fca0007f1e0ff */
[----:B------:R-:W-:-:S04]  /*51c0*/  IMAD.X R13, RZ, RZ, R17, P0 ;  /* 0x000000ffff0d7224 */ /* 0x000fc800000e0611 */
[----:B------:R-:W-:-:S04]  /*51d0*/  IMAD.WIDE.U32 R4, R13, R10, RZ ;  /* 0x0000000a0d047225 */ /* 0x000fc800078e00ff */
[----:B-1----:R-:W-:-:S04]  /*51e0*/  IMAD.WIDE.U32 R6, P0, R3, R11, R4 ;  /* 0x0000000b03067225 */ /* 0x002fc80007800004 */
[----:B------:R-:W-:-:S04]  /*51f0*/  IMAD.WIDE.U32 R4, R3, R10, RZ ;  /* 0x0000000a03047225 */ /* 0x000fc800078e00ff */
[----:B------:R-:W-:Y:S01]  /*5200*/  IMAD.X R9, RZ, RZ, RZ, P0 ;  /* 0x000000ffff097224 */ /* 0x000fe200000e06ff */
[----:B------:R-:W-:Y:S01]  /*5210*/  IADD3 RZ, P0, R5, R6, RZ ;  /* 0x0000000605ff7210 */ /* 0x000fe20007f1e0ff */
[----:B------:R-:W-:-:S04]  /*5220*/  IMAD.MOV.U32 R8, RZ, RZ, R7 ;  /* 0x000000ffff087224 */ /* 0x000fc800078e0007 */
[----:B------:R-:W-:-:S08]  /*5230*/  IMAD.WIDE.U32.X R8, R13, R11, R8, P0 ;  /* 0x0000000b0d087225 */ /* 0x000fd000000e0408 */
.L_x_133:
[----:B------:R-:W0:Y:S01]  /*5240*/  LDC.64 R28, c[0x0][0x640] ;  /* 0x00019000ff1c7b82 */ /* 0x000e220000000a00 */
[-CC-:B------:R-:W-:Y:S01]  /*5250*/  SHF.R.U64 R82, R8, R0.reuse, R9.reuse ;  /* 0x0000000008527219 */ /* 0x180fe20000001209 */
[----:B------:R-:W-:Y:S01]  /*5260*/  ULDC UR4, c[0x0][0x150] ;  /* 0x0000540000047ab9 */ /* 0x000fe20000000800 */
[----:B------:R-:W-:Y:S02]  /*5270*/  SHF.R.U32.HI R0, RZ, R0, R9 ;  /* 0x00000000ff007219 */ /* 0x000fe40000011609 */
[----:B------:R-:W-:Y:S02]  /*5280*/  IADD3 R3, P0, RZ, -R82, RZ ;  /* 0x80000052ff037210 */ /* 0x000fe40007f1e0ff */
[----:B-1----:R-:W-:Y:S01]  /*5290*/  I2FP.F32.U32 R7, R20 ;  /* 0x0000001400077245 */ /* 0x002fe20000201000 */
[----:B------:R-:W1:Y:S02]  /*52a0*/  LDC R6, c[0x0][0x618] ;  /* 0x00018600ff067b82 */ /* 0x000e640000000800 */
[----:B------:R-:W-:-:S02]  /*52b0*/  IMAD.X R5, RZ, RZ, ~R0, P0 ;  /* 0x000000ffff057224 */ /* 0x000fc400000e0e00 */
[----:B------:R-:W-:Y:S01]  /*52c0*/  FMUL R7, R7, UR4 ;  /* 0x0000000407077c20 */ /* 0x000fe20008400000 */
[----:B------:R-:W-:Y:S01]  /*52d0*/  ULDC UR4, c[0x0][0x154] ;  /* 0x0000550000047ab9 */ /* 0x000fe20000000800 */
[-C--:B------:R-:W-:Y:S02]  /*52e0*/  IMAD R0, R5, R14.reuse, RZ ;  /* 0x0000000e05007224 */ /* 0x080fe400078e02ff */
[----:B------:R-:W2:Y:S01]  /*52f0*/  LDC R8, c[0x0][0x608] ;  /* 0x00018200ff087b82 */ /* 0x000ea20000000800 */
[C---:B------:R-:W-:Y:S01]  /*5300*/  IMAD.WIDE.U32 R4, R3.reuse, R14, R16 ;  /* 0x0000000e03047225 */ /* 0x040fe200078e0010 */
[----:B------:R-:W3:Y:S03]  /*5310*/  F2I.U32.TRUNC.NTZ R7, R7 ;  /* 0x0000000700077305 */ /* 0x000ee6000020f000 */
[----:B------:R-:W-:Y:S01]  /*5320*/  IMAD R3, R3, R15, R0 ;  /* 0x0000000f03037224 */ /* 0x000fe200078e0200 */
[----:B------:R-:W-:-:S02]  /*5330*/  I2FP.F32.U32 R0, R21 ;  /* 0x0000001500007245 */ /* 0x000fc40000201000 */
[----:B------:R-:W4:Y:S01]  /*5340*/  LDC R26, c[0x0][0x658] ;  /* 0x00019600ff1a7b82 */ /* 0x000f220000000800 */
[----:B------:R-:W-:Y:S01]  /*5350*/  IMAD.IADD R3, R5, 0x1, R3 ;  /* 0x0000000105037824 */ /* 0x000fe200078e0203 */
[----:B0-----:R-:W-:Y:S01]  /*5360*/  ISETP.NE.U32.AND P0, PT, R28, RZ, PT ;  /* 0x000000ff1c00720c */ /* 0x001fe20003f05070 */
[----:B------:R-:W-:-:S03]  /*5370*/  FMUL R0, R0, UR4 ;  /* 0x0000000400007c20 */ /* 0x000fc60008400000 */
[----:B------:R-:W-:Y:S01]  /*5380*/  ISETP.NE.AND.EX P0, PT, R29, RZ, PT, P0 ;  /* 0x000000ff1d00720c */ /* 0x000fe20003f05300 */
[----:B------:R0:W0:Y:S01]  /*5390*/  F2I.U32.TRUNC.NTZ R14, R0 ;  /* 0x00000000000e7305 */ /* 0x000022000020f000 */
[----:B------:R-:W0:Y:S01]  /*53a0*/  LDC R9, c[0x0][0x144] ;  /* 0x00005100ff097b82 */ /* 0x000e220000000800 */
[-C--:B-1----:R-:W-:Y:S01]  /*53b0*/  SHF.R.U64 R10, R4, R6.reuse, R3 ;  /* 0x00000006040a7219 */ /* 0x082fe20000001203 */
[----:B---3--:R-:W-:Y:S01]  /*53c0*/  IMAD.MOV R7, RZ, RZ, -R7 ;  /* 0x000000ffff077224 */ /* 0x008fe200078e0a07 */
[----:B------:R-:W-:-:S05]  /*53d0*/  SHF.R.U32.HI R3, RZ, R6, R3 ;  /* 0x00000006ff037219 */ /* 0x000fca0000011603 */
[----:B------:R-:W1:Y:S01]  /*53e0*/  LDC R24, c[0x0][0x148] ;  /* 0x00005200ff187b82 */ /* 0x000e620000000800 */
[-CC-:B--2---:R-:W-:Y:S02]  /*53f0*/  SHF.R.U64 R12, R10, R8.reuse, R3.reuse ;  /* 0x000000080a0c7219 */ /* 0x184fe40000001203 */
[----:B------:R-:W-:-:S05]  /*5400*/  SHF.R.U32.HI R3, RZ, R8, R3 ;  /* 0x00000008ff037219 */ /* 0x000fca0000011603 */
[----:B------:R-:W2:Y:S01]  /*5410*/  LDC R15, c[0x0][0x600] ;  /* 0x00018000ff0f7b82 */ /* 0x000ea20000000800 */
[-CC-:B----4-:R-:W-:Y:S02]  /*5420*/  SHF.R.U64 R13, R12, R26.reuse, R3.reuse ;  /* 0x0000001a0c0d7219 */ /* 0x190fe40000001203 */
[----:B------:R-:W-:-:S03]  /*5430*/  SHF.R.U32.HI R5, RZ, R26, R3 ;  /* 0x0000001aff057219 */ /* 0x000fc60000011603 */
[----:B------:R-:W-:Y:S02]  /*5440*/  IMAD.MOV.U32 R4, RZ, RZ, R13 ;  /* 0x000000ffff047224 */ /* 0x000fe400078e000d */
[----:B------:R-:W3:Y:S01]  /*5450*/  LDC R27, c[0x0][0x648] ;  /* 0x00019200ff1b7b82 */ /* 0x000ee20000000800 */
[----:B0-----:R-:W-:-:S07]  /*5460*/  IMAD R25, R9, R7, R20 ;  /* 0x0000000709197224 */ /* 0x001fce00078e0214 */
[----:B------:R-:W0:Y:S08]  /*5470*/  LDC R30, c[0x0][0x638] ;  /* 0x00018e00ff1e7b82 */ /* 0x000e300000000800 */
[----:B------:R-:W4:Y:S01]  /*5480*/  LDC R31, c[0x0][0x610] ;  /* 0x00018400ff1f7b82 */ /* 0x000f220000000800 */
[----:B-1----:R-:W-:Y:S05]  /*5490*/  @!P0 BRA `(.L_x_134) ;  /* 0x0000000000288947 */ /* 0x002fea0003800000 */
[----:B------:R-:W1:Y:S02]  /*54a0*/  LDC R0, c[0x0][0x64c] ;  /* 0x00019300ff007b82 */ /* 0x000e640000000800 */
[----:B-1----:R-:W-:-:S05]  /*54b0*/  IADD3 R3, P0, R13, R0, RZ ;  /* 0x000000000d037210 */ /* 0x002fca0007f1e0ff */
        /* <DEDUP_REMOVED lines=8> */
.L_x_134:
[----:B------:R-:W-:Y:S01]  /*5540*/  ISETP.NE.AND P0, PT, R2, 0x1, PT ;  /* 0x000000010200780c */ /* 0x000fe20003f05270 */
[----:B------:R-:W-:Y:S01]  /*5550*/  IMAD.MOV R14, RZ, RZ, -R14 ;  /* 0x000000ffff0e7224 */ /* 0x000fe200078e0a0e */
[----:B---3--:R-:W-:Y:S01]  /*5560*/  SHF.R.U64 R0, R4, R27, R5 ;  /* 0x0000001b04007219 */ /* 0x008fe20000001205 */
[----:B--2---:R-:W-:Y:S01]  /*5570*/  VIADD R5, R15, 0xffffffff ;  /* 0xffffffff0f057836 */ /* 0x004fe20000000000 */
[----:B------:R-:W-:-:S03]  /*5580*/  LOP3.LUT R3, R12, R79, RZ, 0xc0, !PT ;  /* 0x0000004f0c037212 */ /* 0x000fc600078ec0ff */
[----:B------:R-:W-:Y:S01]  /*5590*/  IMAD.MOV R4, RZ, RZ, -R0 ;  /* 0x000000ffff047224 */ /* 0x000fe200078e0a00 */
[----:B------:R-:W-:Y:S01]  /*55a0*/  LOP3.LUT R10, R10, R5, RZ, 0xc0, !PT ;  /* 0x000000050a0a7212 */ /* 0x000fe200078ec0ff */
[----:B------:R-:W-:Y:S02]  /*55b0*/  IMAD R0, R76, R0, R3 ;  /* 0x000000004c007224 */ /* 0x000fe400078e0203 */
[----:B0-----:R-:W-:Y:S02]  /*55c0*/  IMAD R3, R4, R30, R13 ;  /* 0x0000001e04037224 */ /* 0x001fe400078e020d */
[----:B------:R-:W-:Y:S02]  /*55d0*/  @P0 IMAD R25, R24, R14, R21 ;  /* 0x0000000e18190224 */ /* 0x000fe400078e0215 */
[----:B------:R-:W-:Y:S02]  /*55e0*/  IMAD R5, R3, R15, R10 ;  /* 0x0000000f03057224 */ /* 0x000fe400078e020a */
[----:B----4-:R-:W-:-:S02]  /*55f0*/  IMAD R0, R0, R31, R25 ;  /* 0x0000001f00007224 */ /* 0x010fc400078e0219 */
[----:B------:R-:W-:-:S03]  /*5600*/  IMAD.MOV.U32 R4, RZ, RZ, 0x1 ;  /* 0x00000001ff047424 */ /* 0x000fc600078e00ff */
[----:B------:R-:W-:Y:S02]  /*5610*/  SEL R84, R5, R0, !P0 ;  /* 0x0000000005547207 */ /* 0x000fe40004000000 */
[----:B------:R-:W-:Y:S02]  /*5620*/  PRMT R3, R4, 0x7610, R3 ;  /* 0x0000761004037816 */ /* 0x000fe40000000003 */
[----:B------:R-:W-:-:S07]  /*5630*/  SEL R0, R0, R5, !P0 ;  /* 0x0000000500007207 */ /* 0x000fce0004000000 */
.L_x_132:
[----:B------:R-:W-:Y:S01]  /*5640*/  LOP3.LUT P0, RZ, R3, 0xff, RZ, 0xc0, !PT ;  /* 0x000000ff03ff7812 */ /* 0x000fe2000780c0ff */
[----:B------:R-:W-:Y:S01]  /*5650*/  UIMAD.WIDE.U32 UR4, UR41, -0x77777777, URZ ;  /* 0x88888889290478a5 */ /* 0x000fe2000f8e003f */
[----:B------:R-:W-:-:S03]  /*5660*/  IMAD.MOV.U32 R83, RZ, RZ, R0 ;  /* 0x000000ffff537224 */ /* 0x000fc600078e0000 */
[----:B------:R-:W-:-:S04]  /*5670*/  USHF.R.U32.HI UR4, URZ, 0x3, UR5 ;  /* 0x000000033f047899 */ /* 0x000fc80008011605 */
[----:B------:R-:W-:-:S04]  /*5680*/  UIMAD UR41, UR4, -0xf, UR41 ;  /* 0xfffffff1042978a4 */ /* 0x000fc8000f8e0229 */
[----:B------:R-:W-:Y:S08]  /*5690*/  @P0 BRA `(.L_x_135) ;  /* 0xffffffbc00c40947 */ /* 0x000ff0000383ffff */
[----:B------:R-:W-:Y:S05]  /*56a0*/  EXIT ;  /* 0x000000000000794d */ /* 0x000fea0003800000 */
.L_x_8:
        /* <DEDUP_REMOVED lines=26> */
.L_x_137:
[----:B------:R-:W0:Y:S01]  /*5850*/  LDC.64 R30, c[0x0][0x640] ;  /* 0x00019000ff1e7b82 */ /* 0x000e220000000a00 */
[-CC-:B------:R-:W-:Y:S01]  /*5860*/  SHF.R.U64 R22, R14, R8.reuse, R15.reuse ;  /* 0x000000080e167219 */ /* 0x180fe2000000120f */
[----:B------:R-:W-:Y:S01]  /*5870*/  IMAD.MOV.U32 R27, RZ, RZ, 0x1 ;  /* 0x00000001ff1b7424 */ /* 0x000fe200078e00ff */
[----:B------:R-:W-:Y:S02]  /*5880*/  SHF.R.U32.HI R7, RZ, R8, R15 ;  /* 0x00000008ff077219 */ /* 0x000fe4000001160f */
[----:B------:R-:W-:-:S03]  /*5890*/  IADD3 R13, P0, RZ, -R22, RZ ;  /* 0x80000016ff0d7210 */ /* 0x000fc60007f1e0ff */
[----:B------:R-:W1:Y:S02]  /*58a0*/  LDC R12, c[0x0][0x618] ;  /* 0x00018600ff0c7b82 */ /* 0x000e640000000800 */
[----:B------:R-:W-:Y:S02]  /*58b0*/  IMAD.X R7, RZ, RZ, ~R7, P0 ;  /* 0x000000ffff077224 */ /* 0x000fe400000e0e07 */
[----:B------:R-:W-:-:S04]  /*58c0*/  IMAD.WIDE.U32 R10, R13, R24, R16 ;  /* 0x000000180d0a7225 */ /* 0x000fc800078e0010 */
[----:B------:R-:W2:Y:S01]  /*58d0*/  LDC R14, c[0x0][0x608] ;  /* 0x00018200ff0e7b82 */ /* 0x000ea20000000800 */
[----:B------:R-:W-:-:S04]  /*58e0*/  IMAD R8, R7, R24, RZ ;  /* 0x0000001807087224 */ /* 0x000fc800078e02ff */
[----:B------:R-:W-:-:S03]  /*58f0*/  IMAD R7, R13, R25, R8 ;  /* 0x000000190d077224 */ /* 0x000fc600078e0208 */
[----:B------:R-:W3:Y:S01]  /*5900*/  LDC R28, c[0x0][0x658] ;  /* 0x00019600ff1c7b82 */ /* 0x000ee20000000800 */
[----:B------:R-:W-:Y:S01]  /*5910*/  IMAD.IADD R7, R11, 0x1, R7 ;  /* 0x000000010b077824 */ /* 0x000fe200078e0207 */
[----:B0-----:R-:W-:Y:S01]  /*5920*/  ISETP.NE.U32.AND P0, PT, R30, RZ, PT ;  /* 0x000000ff1e00720c */ /* 0x001fe20003f05070 */
[----:B------:R-:W-:-:S03]  /*5930*/  IMAD.MOV.U32 R11, RZ, RZ, -0x1 ;  /* 0xffffffffff0b7424 */ /* 0x000fc600078e00ff */
        /* <DEDUP_REMOVED lines=8> */
[-C--:B---3--:R-:W-:Y:S02]  /*59c0*/  SHF.L.U32 R10, R11, R28.reuse, RZ ;  /* 0x0000001c0b0a7219 */ /* 0x088fe400000006ff */
[--C-:B------:R-:W-:Y:S02]  /*59d0*/  SHF.R.U64 R26, R24, R28, R7.reuse ;  /* 0x0000001c181a7219 */ /* 0x100fe40000001207 */
[----:B------:R-:W-:Y:S02]  /*59e0*/  LOP3.LUT R29, RZ, R10, RZ, 0x33, !PT ;  /* 0x0000000aff1d7212 */ /* 0x000fe400078e33ff */
[----:B------:R-:W-:Y:S01]  /*59f0*/  SHF.R.U32.HI R11, RZ, R28, R7 ;  /* 0x0000001cff0b7219 */ /* 0x000fe20000011607 */
[----:B------:R-:W3:Y:S01]  /*5a00*/  LDC R32, c[0x0][0x610] ;  /* 0x00018400ff207b82 */ /* 0x000ee20000000800 */
[----:B------:R-:W-:Y:S01]  /*5a10*/  IMAD.MOV.U32 R10, RZ, RZ, R26 ;  /* 0x000000ffff0a7224 */ /* 0x000fe200078e001a */
[----:B------:R-:W-:Y:S06]  /*5a20*/  @!P0 BRA `(.L_x_138) ;  /* 0x0000000000288947 */ /* 0x000fec0003800000 */
        /* <DEDUP_REMOVED lines=10> */
.L_x_138:
[----:B------:R-:W-:Y:S02]  /*5ad0*/  ISETP.NE.AND P0, PT, R2, 0x1, PT ;  /* 0x000000010200780c */ /* 0x000fe40003f05270 */
[----:B-1----:R-:W-:Y:S01]  /*5ae0*/  SHF.R.U64 R8, R10, R8, R11 ;  /* 0x000000080a087219 */ /* 0x002fe2000000120b */
[----:B0-----:R-:W-:Y:S01]  /*5af0*/  VIADD R11, R21, 0xffffffff ;  /* 0xffffffff150b7836 */ /* 0x001fe20000000000 */
[----:B------:R-:W-:Y:S02]  /*5b00*/  SHF.L.U32 R27, R27, R28, RZ ;  /* 0x0000001c1b1b7219 */ /* 0x000fe400000006ff */
[----:B------:R-:W-:Y:S01]  /*5b10*/  LOP3.LUT R5, R24, R29, RZ, 0xc0, !PT ;  /* 0x0000001d18057212 */ /* 0x000fe200078ec0ff */
[----:B------:R-:W-:-:S04]  /*5b20*/  IMAD.MOV R7, RZ, RZ, -R8 ;  /* 0x000000ffff077224 */ /* 0x000fc800078e0a08 */
[----:B------:R-:W-:Y:S02]  /*5b30*/  IMAD R5, R27, R8, R5 ;  /* 0x000000081b057224 */ /* 0x000fe400078e0205 */
[----:B------:R-:W-:Y:S01]  /*5b40*/  @P0 IMAD R6, R9, R23, R4 ;  /* 0x0000001709060224 */ /* 0x000fe200078e0204 */
[----:B------:R-:W-:Y:S01]  /*5b50*/  LOP3.LUT R9, R20, R11, RZ, 0xc0, !PT ;  /* 0x0000000b14097212 */ /* 0x000fe200078ec0ff */
[----:B--2---:R-:W-:Y:S02]  /*5b60*/  IMAD R4, R7, R25, R26 ;  /* 0x0000001907047224 */ /* 0x004fe400078e021a */
[----:B---3--:R-:W-:Y:S02]  /*5b70*/  IMAD R6, R5, R32, R6 ;  /* 0x0000002005067224 */ /* 0x008fe400078e0206 */
[----:B------:R-:W-:Y:S02]  /*5b80*/  IMAD R5, R4, R21, R9 ;  /* 0x0000001504057224 */ /* 0x000fe400078e0209 */
[----:B------:R-:W-:-:S02]  /*5b90*/  IMAD.MOV.U32 R8, RZ, RZ, 0x1 ;  /* 0x00000001ff087424 */ /* 0x000fc400078e00ff */
[----:B------:R-:W-:Y:S01]  /*5ba0*/  IMAD.MOV.U32 R7, RZ, RZ, R22 ;  /* 0x000000ffff077224 */ /* 0x000fe200078e0016 */
[----:B------:R-:W-:Y:S02]  /*5bb0*/  SEL R21, R5, R6, !P0 ;  /* 0x0000000605157207 */ /* 0x000fe40004000000 */
[----:B------:R-:W-:-:S07]  /*5bc0*/  SEL R20, R6, R5, !P0 ;  /* 0x0000000506147207 */ /* 0x000fce0004000000 */
.L_x_136:
[----:B------:R-:W-:-:S08]  /*5bd0*/  NOP ;  /* 0x0000000000007918 */ /* 0x000fd00000000000 */
[----:B------:R-:W0:-:S00]  /*5be0*/  USETMAXREG.DEALLOC.CTAPOOL 0x28 ;  /* 0x00000028000079c8 */ /* 0x000e0000080e0500 */
[----:B0-----:R-:W-:-:S13]  /*5bf0*/  ISETP.NE.AND P0, PT, R3, RZ, PT ;  /* 0x000000ff0300720c */ /* 0x001fda0003f05270 */
[----:B------:R-:W-:Y:S05]  /*5c00*/  @P0 EXIT ;  /* 0x000000000000094d */ /* 0x000fea0003800000 */
[----:B------:R-:W-:Y:S01]  /*5c10*/  LOP3.LUT P0, RZ, R8, 0xff, RZ, 0xc0, !PT ;  /* 0x000000ff08ff7812 */ /* 0x000fe2000780c0ff */
[----:B------:R-:W-:Y:S02]  /*5c20*/  IMAD.MOV.U32 R3, RZ, RZ, 0x1 ;  /* 0x00000001ff037424 */ /* 0x000fe400078e00ff */
[----:B------:R-:W-:-:S10]  /*5c30*/  IMAD.MOV.U32 R8, RZ, RZ, RZ ;  /* 0x000000ffff087224 */ /* 0x000fd400078e00ff */
[----:B------:R-:W-:Y:S05]  /*5c40*/  @!P0 BRA `(.L_x_139) ;  /* 0x0000000c00288947 */ /* 0x000fea0003800000 */
[----:B------:R-:W0:Y:S01]  /*5c50*/  LDC R3, c[0x0][0x28c] ;  /* 0x0000a300ff037b82 */ /* 0x000e220000000800 */
[----:B------:R-:W1:Y:S01]  /*5c60*/  S2R R10, SR_CgaCtaId ;  /* 0x00000000000a7919 */ /* 0x000e620000008800 */
[----:B------:R-:W-:Y:S01]  /*5c70*/  IMAD.MOV.U32 R13, RZ, RZ, 0x600 ;  /* 0x00000600ff0d7424 */ /* 0x000fe200078e00ff */
[----:B------:R-:W-:Y:S01]  /*5c80*/  ULDC UR5, c[0x0][0x658] ;  /* 0x0001960000057ab9 */ /* 0x000fe20000000800 */
[----:B------:R-:W-:Y:S01]  /*5c90*/  UMOV UR6, 0xffffffff ;  /* 0xffffffff00067882 */ /* 0x000fe20000000000 */
[----:B------:R-:W-:Y:S01]  /*5ca0*/  BSSY B0, `(.L_x_139) ;  /* 0x00000c4000007945 */ /* 0x000fe20003800000 */
[----:B------:R-:W-:Y:S01]  /*5cb0*/  USHF.L.U32 UR6, UR6, UR5, URZ ;  /* 0x0000000506067299 */ /* 0x000fe2000800063f */
[----:B------:R-:W-:Y:S01]  /*5cc0*/  IMAD.MOV.U32 R12, RZ, RZ, 0x1 ;  /* 0x00000001ff0c7424 */ /* 0x000fe200078e00ff */
[----:B------:R-:W-:Y:S01]  /*5cd0*/  LOP3.LUT R9, R18, 0x2, RZ, 0xfc, !PT ;  /* 0x0000000212097812 */ /* 0x000fe200078efcff */
[----:B------:R-:W-:Y:S01]  /*5ce0*/  IMAD.MOV.U32 R8, RZ, RZ, RZ ;  /* 0x000000ffff087224 */ /* 0x000fe200078e00ff */
[----:B------:R-:W-:Y:S01]  /*5cf0*/  ULDC UR4, c[0x0][0x600] ;  /* 0x0001800000047ab9 */ /* 0x000fe20000000800 */
[----:B------:R-:W-:Y:S01]  /*5d00*/  UMOV UR7, 0x1 ;  /* 0x0000000100077882 */ /* 0x000fe20000000000 */
[----:B------:R-:W-:-:S02]  /*5d10*/  UIADD3 UR15, UR4, -0x1, URZ ;  /* 0xffffffff040f7890 */ /* 0x000fc4000fffe03f */
[----:B------:R-:W-:Y:S02]  /*5d20*/  USHF.L.U32 UR17, UR7, UR5, URZ ;  /* 0x0000000507117299 */ /* 0x000fe4000800063f */
[----:B------:R-:W-:Y:S01]  /*5d30*/  ULOP3.LUT UR16, URZ, UR6, URZ, 0x33, !UPT ;  /* 0x000000063f107292 */ /* 0x000fe2000f8e333f */
[----:B------:R-:W-:Y:S01]  /*5d40*/  ULDC.64 UR20, c[0x0][0x198] ;  /* 0x0000660000147ab9 */ /* 0x000fe20000000a00 */
[----:B0-----:R-:W-:-:S05]  /*5d50*/  VIADD R3, R3, 0x3f ;  /* 0x0000003f03037836 */ /* 0x001fca0000000000 */
[----:B------:R-:W-:-:S04]  /*5d60*/  SHF.R.S32.HI R4, RZ, 0x1f, R3 ;  /* 0x0000001fff047819 */ /* 0x000fc80000011403 */
[----:B------:R-:W-:Y:S01]  /*5d70*/  LEA.HI R4, R4, R3, RZ, 0x6 ;  /* 0x0000000304047211 */ /* 0x000fe200078f30ff */
[----:B------:R-:W-:Y:S01]  /*5d80*/  IMAD.MOV.U32 R3, RZ, RZ, 0x1 ;  /* 0x00000001ff037424 */ /* 0x000fe200078e00ff */
[----:B-1----:R-:W-:Y:S02]  /*5d90*/  LOP3.LUT R10, R10, 0x1, RZ, 0xc0, !PT ;  /* 0x000000010a0a7812 */ /* 0x002fe400078ec0ff */
[----:B------:R-:W-:-:S03]  /*5da0*/  SHF.R.S32.HI R11, RZ, 0x6, R4 ;  /* 0x00000006ff0b7819 */ /* 0x000fc60000011404 */
[----:B------:R-:W-:Y:S02]  /*5db0*/  IMAD R13, R10, R13, 0x2d200 ;  /* 0x0002d2000a0d7424 */ /* 0x000fe400078e020d */
[----:B------:R-:W-:-:S07]  /*5dc0*/  VIADD R19, R11, 0x1 ;  /* 0x000000010b137836 */ /* 0x000fce0000000000 */
.L_x_150:
[----:B------:R-:W-:-:S03]  /*5dd0*/  UMOV UR4, 0xffffffff ;  /* 0xffffffff00047882 */ /* 0x000fc60000000000 */
[----:B------:R-:W-:Y:S05]  /*5de0*/  BRA.DIV UR4, `(.L_x_140) ;  /* 0x0000001604347947 */ /* 0x000fea000b800000 */
[----:B------:R-:W-:-:S13]  /*5df0*/  ELECT P6, URZ, PT ;  /* 0x00000000003f782f */ /* 0x000fda00038c0000 */
.L_x_172:
[----:B------:R-:W0:Y:S01]  /*5e00*/  LDC R4, c[0x0][0x28c] ;  /* 0x0000a300ff047b82 */ /* 0x000e220000000800 */
[----:B------:R-:W-:Y:S01]  /*5e10*/  BSSY B1, `(.L_x_141) ;  /* 0x0000039000017945 */ /* 0x000fe20003800000 */
[----:B0-----:R-:W-:-:S13]  /*5e20*/  ISETP.LT.OR P6, PT, R4, 0x1, !P6 ;  /* 0x000000010400780c */ /* 0x001fda00077c1670 */
[----:B------:R-:W-:Y:S05]  /*5e30*/  @P6 BRA `(.L_x_142) ;  /* 0x0000000000d86947 */ /* 0x000fea0003800000 */
[----:B------:R-:W-:Y:S02]  /*5e40*/  IMAD R21, R21, 0x2, R10 ;  /* 0x0000000215157824 */ /* 0x000fe400078e020a */
[----:B------:R-:W-:Y:S02]  /*5e50*/  IMAD R20, R20, 0xc0, RZ ;  /* 0x000000c014147824 */ /* 0x000fe400078e02ff */
[----:B------:R-:W-:Y:S02]  /*5e60*/  IMAD.MOV.U32 R22, RZ, RZ, RZ ;  /* 0x000000ffff167224 */ /* 0x000fe400078e00ff */
[----:B------:R-:W-:Y:S02]  /*5e70*/  IMAD.MOV.U32 R4, RZ, RZ, R19 ;  /* 0x000000ffff047224 */ /* 0x000fe400078e0013 */
[----:B------:R-:W-:Y:S02]  /*5e80*/  IMAD.MOV.U32 R5, RZ, RZ, R3 ;  /* 0x000000ffff057224 */ /* 0x000fe400078e0003 */
[----:B------:R-:W-:-:S02]  /*5e90*/  IMAD.MOV.U32 R6, RZ, RZ, R8 ;  /* 0x000000ffff067224 */ /* 0x000fc400078e0008 */
[----:B------:R-:W-:-:S07]  /*5ea0*/  IMAD R21, R21, 0x18, RZ ;  /* 0x0000001815157824 */ /* 0x000fce00078e02ff */
.L_x_145:
[----:B------:R-:W0:Y:S01]  /*5eb0*/  S2R R15, SR_CgaCtaId ;  /* 0x00000000000f7919 */ /* 0x000e220000008800 */
[----:B------:R-:W-:Y:S02]  /*5ec0*/  MOV R14, 0x400 ;  /* 0x00000400000e7802 */ /* 0x000fe40000000f00 */
[----:B------:R-:W-:Y:S02]  /*5ed0*/  ISETP.NE.AND P1, PT, R0, RZ, PT ;  /* 0x000000ff0000720c */ /* 0x000fe40003f25270 */
[----:B0-----:R-:W-:Y:S02]  /*5ee0*/  LEA R25, R15, R14, 0x18 ;  /* 0x0000000e0f197211 */ /* 0x001fe400078ec0ff */
[----:B------:R-:W-:-:S09]  /*5ef0*/  SHF.L.U32 R14, R5, 0x1f, RZ ;  /* 0x0000001f050e7819 */ /* 0x000fd200000006ff */
[----:B------:R-:W0:Y:S01]  /*5f00*/  @!P1 LDC R15, c[0x0][0x500] ;  /* 0x00014000ff0f9b82 */ /* 0x000e220000000800 */
[----:B------:R-:W-:-:S04]  /*5f10*/  IMAD R23, R6, 0x8, R25 ;  /* 0x0000000806177824 */ /* 0x000fc800078e0219 */
[----:B------:R-:W1:Y:S02]  /*5f20*/  SYNCS.PHASECHK.TRANS64.TRYWAIT P0, [R23+URZ+0x78], R14 ;  /* 0x0000780e170075a7 */ /* 0x000e64000800017f */
[----:B-1----:R-:W-:Y:S05]  /*5f30*/  @!P0 BRA `(.L_x_143) ;  /* 0x0000001400008947 */ /* 0x002fea0003800000 */
.L_x_173:
[----:B-1----:R-:W-:Y:S01]  /*5f40*/  PRMT R14, R9, 0x9910, RZ ;  /* 0x00009910090e7816 */ /* 0x002fe200000000ff */
[----:B0-----:R0:W-:Y:S03]  /*5f50*/  @!P1 SYNCS.ARRIVE.TRANS64 RZ, [R23+URZ], R15 ;  /* 0x0000000f17ff99a7 */ /* 0x0011e6000800003f */
[----:B------:R-:W-:-:S13]  /*5f60*/  ISETP.NE.AND P0, PT, R14, 0x2, PT ;  /* 0x000000020e00780c */ /* 0x000fda0003f05270 */
[----:B0-----:R-:W-:Y:S05]  /*5f70*/  @P0 BRA `(.L_x_144) ;  /* 0x0000000000040947 */ /* 0x001fea0003800000 */
[----:B------:R-:W-:Y:S01]  /*5f80*/  BPT.TRAP 0x1 ;  /* 0x000000040000795c */ /* 0x000fe20000300000 */
.L_x_144:
[----:B------:R-:W-:Y:S01]  /*5f90*/  IMAD R14, R6, 0x3000, R25 ;  /* 0x00003000060e7824 */ /* 0x000fe200078e0219 */
[----:B------:R-:W-:Y:S01]  /*5fa0*/  R2UR UR13, R25 ;  /* 0x00000000190d72ca */ /* 0x000fe200000e0000 */
[----:B------:R-:W-:Y:S01]  /*5fb0*/  VIADD R4, R4, 0xffffffff ;  /* 0xffffffff04047836 */ /* 0x000fe20000000000 */
[----:B------:R-:W-:Y:S01]  /*5fc0*/  R2UR UR9, R23 ;  /* 0x00000000170972ca */ /* 0x000fe200000e0000 */
[----:B------:R-:W-:Y:S01]  /*5fd0*/  UIADD3 UR4, UP0, UR20, 0xf0, URZ ;  /* 0x000000f014047890 */ /* 0x000fe2000ff1e03f */
[----:B------:R-:W-:Y:S01]  /*5fe0*/  R2UR UR5, R14 ;  /* 0x000000000e0572ca */ /* 0x000fe200000e0000 */
[----:B------:R-:W-:Y:S01]  /*5ff0*/  IMAD R14, R6, 0xc00, R13 ;  /* 0x00000c00060e7824 */ /* 0x000fe200078e020d */
[----:B------:R-:W-:Y:S01]  /*6000*/  R2UR UR11, R20 ;  /* 0x00000000140b72ca */ /* 0x000fe200000e0000 */
[----:B------:R-:W-:Y:S01]  /*6010*/  UIADD3 UR22, UP1, UR20, 0x1f0, URZ ;  /* 0x000001f014167890 */ /* 0x000fe2000ff3e03f */
[----:B------:R-:W-:Y:S01]  /*6020*/  R2UR UR10, R22 ;  /* 0x00000000160a72ca */ /* 0x000fe200000e0000 */
[----:B------:R-:W-:Y:S01]  /*6030*/  VIADD R6, R6, 0x1 ;  /* 0x0000000106067836 */ /* 0x000fe20000000000 */
[----:B------:R-:W-:Y:S01]  /*6040*/  R2UR UR8, R14 ;  /* 0x000000000e0872ca */ /* 0x000fe200000e0000 */
[----:B------:R-:W-:Y:S01]  /*6050*/  UIADD3.X UR23, URZ, UR21, URZ, UP1, !UPT ;  /* 0x000000153f177290 */ /* 0x000fe20008ffe43f */
[----:B------:R-:W-:Y:S01]  /*6060*/  R2UR UR12, R7 ;  /* 0x00000000070c72ca */ /* 0x000fe200000e0000 */
[----:B------:R-:W-:Y:S01]  /*6070*/  UMOV UR6, 0x0 ;  /* 0x0000000000067882 */ /* 0x000fe20000000000 */
[----:B------:R-:W-:Y:S01]  /*6080*/  R2UR UR18, R21 ;  /* 0x00000000151272ca */ /* 0x000fe200000e0000 */
[----:B------:R-:W-:Y:S01]  /*6090*/  UMOV UR7, 0x10000000 ;  /* 0x1000000000077882 */ /* 0x000fe20000000000 */
[----:B------:R-:W-:Y:S01]  /*60a0*/  ISETP.GT.AND P1, PT, R4, 0x1, PT ;  /* 0x000000010400780c */ /* 0x000fe20003f24270 */
[----:B------:R-:W-:Y:S01]  /*60b0*/  UIADD3 UR14, UR5, 0x200, URZ ;  /* 0x00000200050e7890 */ /* 0x000fe2000fffe03f */
[----:B------:R-:W-:Y:S01]  /*60c0*/  ISETP.NE.AND P0, PT, R6, 0xf, PT ;  /* 0x0000000f0600780c */ /* 0x000fe20003f05270 */
[----:B------:R-:W-:Y:S01]  /*60d0*/  UIADD3.X UR5, URZ, UR21, URZ, UP0, !UPT ;  /* 0x000000153f057290 */ /* 0x000fe200087fe43f */
[----:B------:R-:W-:Y:S01]  /*60e0*/  VIADD R22, R22, 0x40 ;  /* 0x0000004016167836 */ /* 0x000fe20000000000 */
[----:B------:R-:W-:Y:S01]  /*60f0*/  UMOV UR19, 0x30000 ;  /* 0x0003000000137882 */ /* 0x000fe20000000000 */
[----:B------:R-:W-:Y:S01]  /*6100*/  SEL R14, RZ, 0x1, P0 ;  /* 0x00000001ff0e7807 */ /* 0x000fe20000000000 */
[----:B------:R-:W-:Y:S01]  /*6110*/  UIADD3 UR13, UR13, UR8, URZ ;  /* 0x000000080d0d7290 */ /* 0x000fe2000fffe03f */
[----:B------:R-:W-:-:S02]  /*6120*/  SEL R6, R6, RZ, P0 ;  /* 0x000000ff06067207 */ /* 0x000fc40000000000 */
[----:B------:R-:W-:Y:S01]  /*6130*/  UMOV UR8, UR14 ;  /* 0x0000000e00087c82 */ /* 0x000fe20008000000 */
[----:B------:R-:W-:Y:S01]  /*6140*/  LOP3.LUT R5, R5, R14, RZ, 0x3c, !PT ;  /* 0x0000000e05057212 */ /* 0x000fe200078e3cff */
[----:B------:R0:W-:Y:S02]  /*6150*/  UTMALDG.3D [UR8], [UR4], desc[UR6] ;  /* 0x00000608040075b4 */ /* 0x0001e40008011000 */
[----:B0-----:R-:W-:Y:S01]  /*6160*/  UMOV UR11, UR18 ;  /* 0x00000012000b7c82 */ /* 0x001fe20008000000 */
[----:B------:R-:W-:Y:S02]  /*6170*/  UMOV UR8, UR13 ;  /* 0x0000000d00087c82 */ /* 0x000fe40008000000 */
[----:B------:R0:W-:Y:S02]  /*6180*/  UTMALDG.3D.MULTICAST [UR8], [UR22], UR19, desc[UR6] ;  /* 0x00000608160073b4 */ /* 0x0001e40008011813 */
[----:B0-----:R-:W-:Y:S05]  /*6190*/  @P1 BRA `(.L_x_145) ;  /* 0xfffffffc00441947 */ /* 0x001fea000383ffff */
.L_x_142:
[----:B------:R-:W-:Y:S05]  /*61a0*/  BSYNC B1 ;  /* 0x0000000000017941 */ /* 0x000fea0003800000 */
.L_x_141:
[----:B------:R-:W-:Y:S01]  /*61b0*/  LOP3.LUT P1, RZ, R12, 0xff, RZ, 0xc0, !PT ;  /* 0x000000ff0cff7812 */ /* 0x000fe2000782c0ff */
[C---:B------:R-:W-:Y:S01]  /*61c0*/  IMAD.IADD R7, R11.reuse, 0x1, R8 ;  /* 0x000000010b077824 */ /* 0x040fe200078e0208 */
[----:B------:R-:W-:Y:S01]  /*61d0*/  ULDC.64 UR4, c[0x0][0x650] ;  /* 0x0001940000047ab9 */ /* 0x000fe20000000a00 */
[----:B------:R-:W-:Y:S01]  /*61e0*/  ISETP.GE.U32.AND P2, PT, R11, 0xf, PT ;  /* 0x0000000f0b00780c */ /* 0x000fe20003f46070 */
[----:B------:R-:W-:Y:S01]  /*61f0*/  BSSY B1, `(.L_x_146) ;  /* 0x000006c000017945 */ /* 0x000fe20003800000 */
[----:B------:R-:W-:Y:S01]  /*6200*/  IMAD.MOV.U32 R20, RZ, RZ, -0x1 ;  /* 0xffffffffff147424 */ /* 0x000fe200078e00ff */
[----:B------:R-:W-:Y:S01]  /*6210*/  ISETP.GT.U32.AND P0, PT, R7, 0xe, PT ;  /* 0x0000000e0700780c */ /* 0x000fe20003f04070 */
[----:B------:R-:W-:Y:S01]  /*6220*/  IMAD.MOV.U32 R21, RZ, RZ, -0x1 ;  /* 0xffffffffff157424 */ /* 0x000fe200078e00ff */
[----:B------:R-:W-:Y:S02]  /*6230*/  PRMT R12, RZ, 0x7610, R12 ;  /* 0x00007610ff0c7816 */ /* 0x000fe4000000000c */
[----:B------:R-:W-:-:S03]  /*6240*/  ISETP.LT.U32.AND P0, PT, R11, 0xf, P0 ;  /* 0x0000000f0b00780c */ /* 0x000fc60000701070 */
[----:B------:R-:W0:Y:S01]  /*6250*/  @P1 S2R R5, SR_CgaCtaId ;  /* 0x0000000000051919 */ /* 0x000e220000008800 */
[----:B------:R-:W-:-:S04]  /*6260*/  @P1 MOV R4, 0x400 ;  /* 0x0000040000041802 */ /* 0x000fc80000000f00 */
[----:B0-----:R-:W-:Y:S01]  /*6270*/  @P1 LEA R6, R5, R4, 0x18 ;  /* 0x0000000405061211 */ /* 0x001fe200078ec0ff */
[----:B------:R-:W-:Y:S01]  /*6280*/  IMAD.WIDE.U32 R4, R7, -0x77777777, RZ ;  /* 0x8888888907047825 */ /* 0x000fe200078e00ff */
[----:B------:R-:W-:Y:S02]  /*6290*/  SEL R4, RZ, 0x1, !P0 ;  /* 0x00000001ff047807 */ /* 0x000fe40004000000 */
[----:B------:R0:W-:Y:S01]  /*62a0*/  @P1 SYNCS.ARRIVE.TRANS64.A1T0 RZ, [R6+URZ+0x108], RZ ;  /* 0x000108ff06ff19a7 */ /* 0x0001e2000810003f */
[----:B------:R-:W-:Y:S02]  /*62b0*/  IADD3 R16, P1, R16, UR36, RZ ;  /* 0x0000002410107c10 */ /* 0x000fe4000ff3e0ff */
[----:B------:R-:W-:Y:S02]  /*62c0*/  LOP3.LUT R3, R3, R4, RZ, 0x3c, !PT ;  /* 0x0000000403037212 */ /* 0x000fe400078e3cff */
[----:B------:R-:W-:Y:S02]  /*62d0*/  IADD3.X R17, R17, UR42, RZ, P1, !PT ;  /* 0x0000002a11117c10 */ /* 0x000fe40008ffe4ff */
[----:B------:R-:W-:-:S02]  /*62e0*/  ISETP.GE.U32.AND P0, PT, R16, UR4, PT ;  /* 0x0000000410007c0c */ /* 0x000fc4000bf06070 */
[----:B0-----:R-:W-:Y:S02]  /*62f0*/  SHF.R.U32.HI R6, RZ, 0x3, R5 ;  /* 0x00000003ff067819 */ /* 0x001fe40000011605 */
[----:B------:R-:W-:Y:S02]  /*6300*/  ISETP.GE.U32.AND.EX P0, PT, R17, UR5, PT, P0 ;  /* 0x0000000511007c0c */ /* 0x000fe4000bf06100 */
[----:B------:R-:W-:Y:S01]  /*6310*/  @P2 LOP3.LUT R3, R3, 0x1, R6, 0x78, !PT ;  /* 0x0000000103032812 */ /* 0x000fe200078e7806 */
[----:B------:R-:W-:Y:S01]  /*6320*/  IMAD R8, R6, -0xf, R7 ;  /* 0xfffffff106087824 */ /* 0x000fe200078e0207 */
[----:B------:R-:W-:Y:S01]  /*6330*/  PRMT R4, RZ, 0x7610, R4 ;  /* 0x00007610ff047816 */ /* 0x000fe20000000004 */
[----:B------:R-:W-:-:S08]  /*6340*/  IMAD.MOV.U32 R7, RZ, RZ, -0x1 ;  /* 0xffffffffff077424 */ /* 0x000fd000078e00ff */
[----:B------:R-:W-:Y:S05]  /*6350*/  @P0 BRA `(.L_x_147) ;  /* 0x0000000400540947 */ /* 0x000fea0003800000 */
[----:B------:R-:W0:Y:S01]  /*6360*/  S2R R15, SR_CTAID.X ;  /* 0x00000000000f7919 */ /* 0x000e220000002500 */
[----:B------:R-:W-:Y:S01]  /*6370*/  ULDC.64 UR4, c[0x0][0x628] ;  /* 0x00018a0000047ab9 */ /* 0x000fe20000000a00 */
[----:B------:R-:W-:Y:S01]  /*6380*/  ULDC UR7, c[0x0][0x630] ;  /* 0x00018c0000077ab9 */ /* 0x000fe20000000800 */
[----:B------:R-:W-:Y:S01]  /*6390*/  ISETP.NE.U32.AND P0, PT, RZ, UR4, PT ;  /* 0x00000004ff007c0c */ /* 0x000fe2000bf05070 */
[----:B------:R-:W1:Y:S01]  /*63a0*/  S2R R20, SR_CTAID.Y ;  /* 0x0000000000147919 */ /* 0x000e620000002600 */
[----:B------:R-:W-:Y:S01]  /*63b0*/  ULDC UR8, c[0x0][0x150] ;  /* 0x0000540000087ab9 */ /* 0x000fe20000000800 */
[----:B------:R-:W-:Y:S01]  /*63c0*/  IMAD.MOV.U32 R4, RZ, RZ, R16 ;  /* 0x000000ffff047224 */ /* 0x000fe200078e0010 */
[----:B------:R-:W-:Y:S01]  /*63d0*/  ISETP.NE.AND.EX P0, PT, RZ, UR5, PT, P0 ;  /* 0x00000005ff007c0c */ /* 0x000fe2000bf05300 */
[----:B------:R-:W-:Y:S01]  /*63e0*/  IMAD.MOV.U32 R5, RZ, RZ, R17 ;  /* 0x000000ffff057224 */ /* 0x000fe200078e0011 */
[----:B0-----:R-:W-:-:S11]  /*63f0*/  I2FP.F32.U32 R22, R15 ;  /* 0x0000000f00167245 */ /* 0x001fd60000201000 */
[----:B------:R-:W-:Y:S05]  /*6400*/  @!P0 BRA `(.L_x_148) ;  /* 0x0000000000288947 */ /* 0x000fea0003800000 */
[----:B------:R-:W-:Y:S02]  /*6410*/  ULDC UR6, c[0x0][0x634] ;  /* 0x00018d0000067ab9 */ /* 0x000fe40000000800 */
[----:B------:R-:W-:-:S05]  /*6420*/  IADD3 R5, P0, R16, UR6, RZ ;  /* 0x0000000610057c10 */ /* 0x000fca000ff1e0ff */
[----:B------:R-:W-:-:S04]  /*6430*/  IMAD.X R21, RZ, RZ, R17, P0 ;  /* 0x000000ffff157224 */ /* 0x000fc800000e0611 */
[----:B------:R-:W-:-:S04]  /*6440*/  IMAD.WIDE.U32 R6, R21, UR4, RZ ;  /* 0x0000000415067c25 */ /* 0x000fc8000f8e00ff */
[----:B------:R-:W-:-:S04]  /*6450*/  IMAD.WIDE.U32 R6, P0, R5, UR5, R6 ;  /* 0x0000000505067c25 */ /* 0x000fc8000f800006 */
[----:B------:R-:W-:-:S04]  /*6460*/  IMAD.WIDE.U32 R4, R5, UR4, RZ ;  /* 0x0000000405047c25 */ /* 0x000fc8000f8e00ff */
[----:B------:R-:W-:Y:S01]  /*6470*/  IMAD.MOV.U32 R4, RZ, RZ, R7 ;  /* 0x000000ffff047224 */ /* 0x000fe200078e0007 */
[----:B------:R-:W-:Y:S01]  /*6480*/  IADD3 RZ, P1, R5, R6, RZ ;  /* 0x0000000605ff7210 */ /* 0x000fe20007f3e0ff */
[----:B------:R-:W-:-:S04]  /*6490*/  IMAD.X R5, RZ, RZ, RZ, P0 ;  /* 0x000000ffff057224 */ /* 0x000fc800000e06ff */
[----:B------:R-:W-:-:S08]  /*64a0*/  IMAD.WIDE.U32.X R4, R21, UR5, R4, P1 ;  /* 0x0000000515047c25 */ /* 0x000fd000088e0404 */
.L_x_148:
[--C-:B------:R-:W-:Y:S01]  /*64b0*/  SHF.R.U64 R14, R4, UR7, R5.reuse ;  /* 0x00000007040e7c19 */ /* 0x100fe20008001205 */
[----:B------:R-:W-:Y:S01]  /*64c0*/  FMUL R22, R22, UR8 ;  /* 0x0000000816167c20 */ /* 0x000fe20008400000 */
[----:B------:R-:W-:Y:S01]  /*64d0*/  SHF.R.U32.HI R4, RZ, UR7, R5 ;  /* 0x00000007ff047c19 */ /* 0x000fe20008011605 */
[----:B------:R-:W0:Y:S01]  /*64e0*/  LDC R6, c[0x0][0x144] ;  /* 0x00005100ff067b82 */ /* 0x000e220000000800 */
[----:B------:R-:W-:Y:S01]  /*64f0*/  IADD3 R5, P0, RZ, -R14, RZ ;  /* 0x8000000eff057210 */ /* 0x000fe20007f1e0ff */
[----:B------:R-:W-:Y:S01]  /*6500*/  ULDC UR6, c[0x0][0x154] ;  /* 0x0000550000067ab9 */ /* 0x000fe20000000800 */
[----:B-1----:R-:W-:Y:S01]  /*6510*/  I2FP.F32.U32 R7, R20 ;  /* 0x0000001400077245 */ /* 0x002fe20000201000 */
[----:B------:R-:W1:Y:S01]  /*6520*/  F2I.U32.TRUNC.NTZ R22, R22 ;  /* 0x0000001600167305 */ /* 0x000e62000020f000 */
[----:B------:R-:W-:Y:S01]  /*6530*/  ULDC.64 UR4, c[0x0][0x620] ;  /* 0x0001880000047ab9 */ /* 0x000fe20000000a00 */
[----:B------:R-:W-:Y:S01]  /*6540*/  IMAD.X R4, RZ, RZ, ~R4, P0 ;  /* 0x000000ffff047224 */ /* 0x000fe200000e0e04 */
[----:B------:R-:W-:Y:S01]  /*6550*/  ISETP.NE.AND P2, PT, R2, 0x1, PT ;  /* 0x000000010200780c */ /* 0x000fe20003f45270 */
[----:B------:R-:W-:Y:S01]  /*6560*/  FMUL R23, R7, UR6 ;  /* 0x0000000607177c20 */ /* 0x000fe20008400000 */
[----:B------:R-:W2:Y:S01]  /*6570*/  LDC R25, c[0x0][0x148] ;  /* 0x00005200ff197b82 */ /* 0x000ea20000000800 */
[----:B------:R-:W-:Y:S01]  /*6580*/  IMAD R4, R4, UR4, RZ ;  /* 0x0000000404047c24 */ /* 0x000fe2000f8e02ff */
[----:B------:R-:W-:-:S02]  /*6590*/  ULDC.64 UR6, c[0x0][0x640] ;  /* 0x0001900000067ab9 */ /* 0x000fc40000000a00 */
[----:B------:R-:W-:Y:S01]  /*65a0*/  ISETP.NE.U32.AND P0, PT, RZ, UR6, PT ;  /* 0x00000006ff007c0c */ /* 0x000fe2000bf05070 */
[----:B------:R-:W3:Y:S01]  /*65b0*/  F2I.U32.TRUNC.NTZ R23, R23 ;  /* 0x0000001700177305 */ /* 0x000ee2000020f000 */
[C---:B------:R-:W-:Y:S02]  /*65c0*/  IMAD R7, R5.reuse, UR5, R4 ;  /* 0x0000000505077c24 */ /* 0x040fe4000f8e0204 */
[----:B------:R-:W-:Y:S01]  /*65d0*/  IMAD.WIDE.U32 R4, R5, UR4, R16 ;  /* 0x0000000405047c25 */ /* 0x000fe2000f8e0010 */
[----:B------:R-:W-:Y:S01]  /*65e0*/  ULDC UR4, c[0x0][0x618] ;  /* 0x0001860000047ab9 */ /* 0x000fe20000000800 */
[----:B------:R-:W-:Y:S02]  /*65f0*/  ISETP.NE.AND.EX P0, PT, RZ, UR7, PT, P0 ;  /* 0x00000007ff007c0c */ /* 0x000fe4000bf05300 */
[----:B------:R-:W-:Y:S02]  /*6600*/  IMAD.IADD R5, R5, 0x1, R7 ;  /* 0x0000000105057824 */ /* 0x000fe400078e0207 */
[----:B-1----:R-:W-:-:S03]  /*6610*/  IMAD.MOV R22, RZ, RZ, -R22 ;  /* 0x000000ffff167224 */ /* 0x002fc600078e0a16 */
[----:B------:R-:W-:Y:S01]  /*6620*/  SHF.R.U64 R21, R4, UR4, R5 ;  /* 0x0000000404157c19 */ /* 0x000fe20008001205 */
[----:B0-----:R-:W-:Y:S01]  /*6630*/  IMAD R15, R6, R22, R15 ;  /* 0x00000016060f7224 */ /* 0x001fe200078e020f */
[----:B------:R-:W-:Y:S01]  /*6640*/  SHF.R.U32.HI R4, RZ, UR4, R5 ;  /* 0x00000004ff047c19 */ /* 0x000fe20008011605 */
[----:B------:R-:W-:Y:S01]  /*6650*/  ULDC UR4, c[0x0][0x608] ;  /* 0x0001820000047ab9 */ /* 0x000fe20000000800 */
[----:B---3--:R-:W-:Y:S02]  /*6660*/  IMAD.MOV R6, RZ, RZ, -R23 ;  /* 0x000000ffff067224 */ /* 0x008fe400078e0a17 */
[--C-:B------:R-:W-:Y:S02]  /*6670*/  SHF.R.U64 R22, R21, UR4, R4.reuse ;  /* 0x0000000415167c19 */ /* 0x100fe40008001204 */
[----:B------:R-:W-:Y:S01]  /*6680*/  SHF.R.U32.HI R5, RZ, UR4, R4 ;  /* 0x00000004ff057c19 */ /* 0x000fe20008011604 */
[----:B------:R-:W-:Y:S01]  /*6690*/  ULDC UR4, c[0x0][0x658] ;  /* 0x0001960000047ab9 */ /* 0x000fe20000000800 */
[----:B--2---:R-:W-:-:S02]  /*66a0*/  @P2 IMAD R15, R25, R6, R20 ;  /* 0x00000006190f2224 */ /* 0x004fc400078e0214 */
[--C-:B------:R-:W-:Y:S02]  /*66b0*/  SHF.R.U64 R20, R22, UR4, R5.reuse ;  /* 0x0000000416147c19 */ /* 0x100fe40008001205 */
[----:B------:R-:W-:-:S03]  /*66c0*/  SHF.R.U32.HI R23, RZ, UR4, R5 ;  /* 0x00000004ff177c19 */ /* 0x000fc60008011605 */
[----:B------:R-:W-:Y:S02]  /*66d0*/  IMAD.MOV.U32 R6, RZ, RZ, R20 ;  /* 0x000000ffff067224 */ /* 0x000fe400078e0014 */
[----:B------:R-:W-:Y:S01]  /*66e0*/  IMAD.MOV.U32 R5, RZ, RZ, R23 ;  /* 0x000000ffff057224 */ /* 0x000fe200078e0017 */
[----:B------:R-:W-:Y:S06]  /*66f0*/  @!P0 BRA `(.L_x_149) ;  /* 0x00000000002c8947 */ /* 0x000fec0003800000 */
        /* <DEDUP_REMOVED lines=9> */
[----:B------:R-:W-:-:S04]  /*6790*/  IMAD.WIDE.U32.X R4, R23, UR7, R4, P1 ;  /* 0x0000000717047c25 */ /* 0x000fc800088e0404 */
[----:B------:R-:W-:-:S07]  /*67a0*/  IMAD.MOV.U32 R6, RZ, RZ, R4 ;  /* 0x000000ffff067224 */ /* 0x000fce00078e0004 */
.L_x_149:
[----:B------:R-:W-:Y:S01]  /*67b0*/  ULDC UR4, c[0x0][0x648] ;  /* 0x0001920000047ab9 */ /* 0x000fe20000000800 */
[----:B------:R-:W-:Y:S01]  /*67c0*/  LOP3.LUT R4, R22, UR16, RZ, 0xc0, !PT ;  /* 0x0000001016047c12 */ /* 0x000fe2000f8ec0ff */
[----:B------:R-:W-:Y:S01]  /*67d0*/  ULDC UR5, c[0x0][0x610] ;  /* 0x0001840000057ab9 */ /* 0x000fe20000000800 */
[----:B------:R-:W-:Y:S01]  /*67e0*/  SHF.R.U64 R5, R6, UR4, R5 ;  /* 0x0000000406057c19 */ /* 0x000fe20008001205 */
[----:B------:R-:W-:Y:S01]  /*67f0*/  ULDC UR4, c[0x0][0x638] ;  /* 0x00018e0000047ab9 */ /* 0x000fe20000000800 */
[----:B------:R-:W-:-:S03]  /*6800*/  LOP3.LUT R21, R21, UR15, RZ, 0xc0, !PT ;  /* 0x0000000f15157c12 */ /* 0x000fc6000f8ec0ff */
[----:B------:R-:W-:Y:S02]  /*6810*/  IMAD.MOV R7, RZ, RZ, -R5 ;  /* 0x000000ffff077224 */ /* 0x000fe400078e0a05 */
[----:B------:R-:W-:Y:S02]  /*6820*/  IMAD R4, R5, UR17, R4 ;  /* 0x0000001105047c24 */ /* 0x000fe4000f8e0204 */
[----:B------:R-:W-:Y:S01]  /*6830*/  IMAD R20, R7, UR4, R20 ;  /* 0x0000000407147c24 */ /* 0x000fe2000f8e0214 */
[----:B------:R-:W-:Y:S01]  /*6840*/  ULDC UR4, c[0x0][0x600] ;  /* 0x0001800000047ab9 */ /* 0x000fe20000000800 */
[----:B------:R-:W-:Y:S02]  /*6850*/  IMAD R15, R4, UR5, R15 ;  /* 0x00000005040f7c24 */ /* 0x000fe4000f8e020f */
[----:B------:R-:W-:Y:S02]  /*6860*/  IMAD R20, R20, UR4, R21 ;  /* 0x0000000414147c24 */ /* 0x000fe4000f8e0215 */
[----:B------:R-:W-:-:S02]  /*6870*/  IMAD.MOV.U32 R4, RZ, RZ, 0x1 ;  /* 0x00000001ff047424 */ /* 0x000fc400078e00ff */
[----:B------:R-:W-:Y:S01]  /*6880*/  IMAD.MOV.U32 R7, RZ, RZ, R14 ;  /* 0x000000ffff077224 */ /* 0x000fe200078e000e */
[----:B------:R-:W-:Y:S02]  /*6890*/  SEL R21, R20, R15, !P2 ;  /* 0x0000000f14157207 */ /* 0x000fe40005000000 */
[----:B------:R-:W-:-:S07]  /*68a0*/  SEL R20, R15, R20, !P2 ;  /* 0x000000140f147207 */ /* 0x000fce0005000000 */
.L_x_147:
[----:B------:R-:W-:Y:S05]  /*68b0*/  BSYNC B1 ;  /* 0x0000000000017941 */ /* 0x000fea0003800000 */
.L_x_146:
[----:B------:R-:W-:-:S13]  /*68c0*/  LOP3.LUT P0, RZ, R4, 0xff, RZ, 0xc0, !PT ;  /* 0x000000ff04ff7812 */ /* 0x000fda000780c0ff */
[----:B------:R-:W-:Y:S05]  /*68d0*/  @P0 BRA `(.L_x_150) ;  /* 0xfffffff4003c0947 */ /* 0x000fea000383ffff */
[----:B------:R-:W-:Y:S05]  /*68e0*/  BSYNC B0 ;  /* 0x0000000000007941 */ /* 0x000fea0003800000 */
.L_x_139:
[----:B------:R-:W-:-:S03]  /*68f0*/  UMOV UR4, 0xffffffff ;  /* 0xffffffff00047882 */ /* 0x000fc60000000000 */
[----:B------:R-:W-:Y:S05]  /*6900*/  BRA.DIV UR4, `(.L_x_151) ;  /* 0x0000000a04a07947 */ /* 0x000fea000b800000 */
[----:B------:R-:W-:-:S13]  /*6910*/  ELECT P6, URZ, PT ;  /* 0x00000000003f782f */ /* 0x000fda00038c0000 */
.L_x_176:
[----:B------:R-:W-:Y:S04]  /*6920*/  BSSY B0, `(.L_x_152) ;  /* 0x000008e000007945 */ /* 0x000fe80003800000 */
[----:B------:R-:W-:Y:S05]  /*6930*/  @!P6 BRA `(.L_x_153) ;  /* 0x000000080030e947 */ /* 0x000fea0003800000 */
[----:B------:R-:W-:-:S04]  /*6940*/  LOP3.LUT R18, R18, 0x2, RZ, 0xfc, !PT ;  /* 0x0000000212127812 */ /* 0x000fc800078efcff */
[----:B------:R-:W-:-:S13]  /*6950*/  ISETP.NE.AND P0, PT, R18, 0x3, PT ;  /* 0x000000031200780c */ /* 0x000fda0003f05270 */
[----:B------:R-:W-:Y:S05]  /*6960*/  @!P0 BRA `(.L_x_154) ;  /* 0x0000000000048947 */ /* 0x000fea0003800000 */
[----:B------:R-:W-:Y:S01]  /*6970*/  BPT.TRAP 0x1 ;  /* 0x000000040000795c */ /* 0x000fe20000300000 */
.L_x_154:
[----:B------:R-:W0:Y:S01]  /*6980*/  S2R R5, SR_CgaCtaId ;  /* 0x0000000000057919 */ /* 0x000e220000008800 */
[----:B------:R-:W-:Y:S02]  /*6990*/  MOV R0, 0x400 ;  /* 0x0000040000007802 */ /* 0x000fe40000000f00 */
[----:B------:R-:W-:Y:S02]  /*69a0*/  SHF.L.U32 R2, R3, 0x1f, RZ ;  /* 0x0000001f03027819 */ /* 0x000fe400000006ff */
[----:B0-----:R-:W-:-:S05]  /*69b0*/  LEA R5, R5, R0, 0x18 ;  /* 0x0000000005057211 */ /* 0x001fca00078ec0ff */
[----:B------:R-:W-:-:S04]  /*69c0*/  VIADD R5, R5, 0x78 ;  /* 0x0000007805057836 */ /* 0x000fc80000000000 */
[C---:B------:R-:W-:Y:S02]  /*69d0*/  IMAD R7, R8.reuse, 0x8, R5 ;  /* 0x0000000808077824 */ /* 0x040fe400078e0205 */
[----:B------:R-:W-:Y:S02]  /*69e0*/  VIADD R8, R8, 0x1 ;  /* 0x0000000108087836 */ /* 0x000fe40000000000 */
[----:B------:R-:W0:Y:S03]  /*69f0*/  SYNCS.PHASECHK.TRANS64.TRYWAIT P0, [R7+URZ], R2 ;  /* 0x00000002070075a7 */ /* 0x000e26000800017f */
[----:B------:R-:W-:-:S04]  /*6a00*/  ISETP.NE.AND P1, PT, R8, 0xf, PT ;  /* 0x0000000f0800780c */ /* 0x000fc80003f25270 */
[----:B------:R-:W-:Y:S02]  /*6a10*/  SEL R0, RZ, 0x1, P1 ;  /* 0x00000001ff007807 */ /* 0x000fe40000800000 */
[----:B------:R-:W-:Y:S02]  /*6a20*/  SEL R8, R8, RZ, P1 ;  /* 0x000000ff08087207 */ /* 0x000fe40000800000 */
[----:B------:R-:W-:-:S03]  /*6a30*/  LOP3.LUT R9, R3, R0, RZ, 0x3c, !PT ;  /* 0x0000000003097212 */ /* 0x000fc600078e3cff */
[----:B------:R-:W-:Y:S01]  /*6a40*/  IMAD R6, R8, 0x8, R5 ;  /* 0x0000000808067824 */ /* 0x000fe200078e0205 */
[----:B------:R-:W-:Y:S01]  /*6a50*/  SHF.L.U32 R3, R9, 0x1f, RZ ;  /* 0x0000001f09037819 */ /* 0x000fe200000006ff */
[----:B0-----:R-:W-:Y:S06]  /*6a60*/  @!P0 BRA `(.L_x_155) ;  /* 0x0000000800688947 */ /* 0x001fec0003800000 */
.L_x_177:
[----:B------:R-:W1:Y:S01]  /*6a70*/  SYNCS.PHASECHK.TRANS64.TRYWAIT P0, [R6+URZ], R3 ;  /* 0x00000003060075a7 */ /* 0x000e62000800017f */
[----:B------:R-:W-:-:S05]  /*6a80*/  VIADD R0, R8, 0x1 ;  /* 0x0000000108007836 */ /* 0x000fca0000000000 */
[----:B------:R-:W-:-:S04]  /*6a90*/  ISETP.NE.AND P1, PT, R0, 0xf, PT ;  /* 0x0000000f0000780c */ /* 0x000fc80003f25270 */
[----:B0-----:R-:W-:Y:S02]  /*6aa0*/  SEL R2, RZ, 0x1, P1 ;  /* 0x00000001ff027807 */ /* 0x001fe40000800000 */
[----:B------:R-:W-:Y:S02]  /*6ab0*/  SEL R0, R0, RZ, P1 ;  /* 0x000000ff00007207 */ /* 0x000fe40000800000 */
[----:B------:R-:W-:-:S03]  /*6ac0*/  LOP3.LUT R9, R9, R2, RZ, 0x3c, !PT ;  /* 0x0000000209097212 */ /* 0x000fc600078e3cff */
[----:B------:R-:W-:Y:S01]  /*6ad0*/  IMAD R7, R0, 0x8, R5 ;  /* 0x0000000800077824 */ /* 0x000fe200078e0205 */
[----:B------:R-:W-:Y:S01]  /*6ae0*/  SHF.L.U32 R4, R9, 0x1f, RZ ;  /* 0x0000001f09047819 */ /* 0x000fe200000006ff */
[----:B-1----:R-:W-:Y:S06]  /*6af0*/  @!P0 BRA `(.L_x_156) ;  /* 0x0000000800588947 */ /* 0x002fec0003800000 */
.L_x_178:
[----:B------:R-:W1:Y:S01]  /*6b00*/  SYNCS.PHASECHK.TRANS64.TRYWAIT P0, [R7+URZ], R4 ;  /* 0x00000004070075a7 */ /* 0x000e62000800017f */
[----:B------:R-:W-:-:S05]  /*6b10*/  VIADD R0, R0, 0x1 ;  /* 0x0000000100007836 */ /* 0x000fca0000000000 */
[----:B------:R-:W-:-:S04]  /*6b20*/  ISETP.NE.AND P1, PT, R0, 0xf, PT ;  /* 0x0000000f0000780c */ /* 0x000fc80003f25270 */
[----:B------:R-:W-:Y:S02]  /*6b30*/  SEL R2, RZ, 0x1, P1 ;  /* 0x00000001ff027807 */ /* 0x000fe40000800000 */
[----:B------:R-:W-:Y:S02]  /*6b40*/  SEL R0, R0, RZ, P1 ;  /* 0x000000ff00007207 */ /* 0x000fe40000800000 */
[----:B------:R-:W-:-:S03]  /*6b50*/  LOP3.LUT R9, R9, R2, RZ, 0x3c, !PT ;  /* 0x0000000209097212 */ /* 0x000fc600078e3cff */
[----:B0-----:R-:W-:Y:S01]  /*6b60*/  IMAD R6, R0, 0x8, R5 ;  /* 0x0000000800067824 */ /* 0x001fe200078e0205 */
[----:B------:R-:W-:Y:S01]  /*6b70*/  SHF.L.U32 R3, R9, 0x1f, RZ ;  /* 0x0000001f09037819 */ /* 0x000fe200000006ff */
[----:B-1----:R-:W-:Y:S06]  /*6b80*/  @!P0 BRA `(.L_x_157) ;  /* 0x0000000800488947 */ /* 0x002fec0003800000 */
.L_x_179:
        /* <DEDUP_REMOVED lines=9> */
.L_x_180:
        /* <DEDUP_REMOVED lines=9> */
.L_x_181:
        /* <DEDUP_REMOVED lines=9> */
.L_x_182:
        /* <DEDUP_REMOVED lines=9> */
.L_x_183:
        /* <DEDUP_REMOVED lines=9> */
.L_x_184:
        /* <DEDUP_REMOVED lines=9> */
.L_x_185:
        /* <DEDUP_REMOVED lines=9> */
.L_x_186:
        /* <DEDUP_REMOVED lines=9> */
.L_x_187:
        /* <DEDUP_REMOVED lines=9> */
.L_x_188:
        /* <DEDUP_REMOVED lines=9> */
.L_x_189:
[----:B------:R-:W1:Y:S01]  /*7130*/  SYNCS.PHASECHK.TRANS64.TRYWAIT P0, [R6+URZ], R3 ;  /* 0x00000003060075a7 */ /* 0x000e62000800017f */
[----:B------:R-:W-:-:S05]  /*7140*/  VIADD R0, R0, 0x1 ;  /* 0x0000000100007836 */ /* 0x000fca0000000000 */
[----:B------:R-:W-:-:S04]  /*7150*/  ISETP.NE.AND P1, PT, R0, 0xf, PT ;  /* 0x0000000f0000780c */ /* 0x000fc80003f25270 */
[----:B------:R-:W-:Y:S02]  /*7160*/  SEL R2, RZ, 0x1, P1 ;  /* 0x00000001ff027807 */ /* 0x000fe40000800000 */
[----:B------:R-:W-:Y:S02]  /*7170*/  SEL R0, R0, RZ, P1 ;  /* 0x000000ff00007207 */ /* 0x000fe40000800000 */
[----:B------:R-:W-:Y:S01]  /*7180*/  LOP3.LUT R2, R9, R2, RZ, 0x3c, !PT ;  /* 0x0000000209027212 */ /* 0x000fe200078e3cff */
[----:B-1----:R-:W-:Y:S06]  /*7190*/  @!P0 BRA `(.L_x_168) ;  /* 0x0000000400a08947 */ /* 0x002fec0003800000 */
.L_x_190:
[----:B------:R-:W-:Y:S01]  /*71a0*/  IMAD R5, R0, 0x8, R5 ;  /* 0x0000000800057824 */ /* 0x000fe200078e0205 */
[----:B------:R-:W-:-:S07]  /*71b0*/  SHF.L.U32 R0, R2, 0x1f, RZ ;  /* 0x0000001f02007819 */ /* 0x000fce00000006ff */
.L_x_169:
[----:B--2---:R2:W3:Y:S02]  /*71c0*/  SYNCS.PHASECHK.TRANS64.TRYWAIT P0, [R5+URZ], R0 ;  /* 0x00000000050075a7 */ /* 0x0044e4000800017f */
[----:B---3--:R-:W-:Y:S05]  /*71d0*/  @!P0 NANOSLEEP.SYNCS 0x989680 ;  /* 0x009896800000895d */ /* 0x008fea0003900000 */
[----:B------:R-:W3:Y:S02]  /*71e0*/  @!P0 SYNCS.PHASECHK.TRANS64 P0, [R5+URZ], R0 ;  /* 0x00000000050085a7 */ /* 0x000ee4000800007f */
[----:B---3--:R-:W-:Y:S05]  /*71f0*/  @!P0 BRA `(.L_x_169) ;  /* 0xfffffffc00f08947 */ /* 0x008fea000383ffff */
.L_x_153:
[----:B------:R-:W-:Y:S05]  /*7200*/  BSYNC B0 ;  /* 0x0000000000007941 */ /* 0x000fea0003800000 */
.L_x_152:
[----:B------:R-:W-:Y:S05]  /*7210*/  EXIT ;  /* 0x000000000000794d */ /* 0x000fea0003800000 */
.L_x_22:
[----:B-1----:R1:W2:Y:S02]  /*7220*/  SYNCS.PHASECHK.TRANS64.TRYWAIT P1, [R3+URZ], R0 ;  /* 0x00000000030075a7 */ /* 0x0022a4000802017f */
[----:B--2---:R-:W-:Y:S05]  /*7230*/  @!P1 NANOSLEEP.SYNCS 0x989680 ;  /* 0x009896800000995d */ /* 0x004fea0003900000 */
[----:B------:R-:W2:Y:S02]  /*7240*/  @!P1 SYNCS.PHASECHK.TRANS64 P1, [R3+URZ], R0 ;  /* 0x00000000030095a7 */ /* 0x000ea4000802007f */
[----:B--2---:R-:W-:Y:S05]  /*7250*/  @!P1 BRA `(.L_x_22) ;  /* 0xfffffffc00f09947 */ /* 0x004fea000383ffff */
[----:B------:R-:W-:Y:S05]  /*7260*/  BRA `(.L_x_21) ;  /* 0xffffffa400a07947 */ /* 0x000fea000383ffff */
.L_x_27:
[----:B-1----:R1:W2:Y:S02]  /*7270*/  SYNCS.PHASECHK.TRANS64.TRYWAIT P1, [R5+URZ], R4 ;  /* 0x00000004050075a7 */ /* 0x0022a4000802017f */
[----:B--2---:R-:W-:Y:S05]  /*7280*/  @!P1 NANOSLEEP.SYNCS 0x989680 ;  /* 0x009896800000995d */ /* 0x004fea0003900000 */
[----:B------:R-:W2:Y:S02]  /*7290*/  @!P1 SYNCS.PHASECHK.TRANS64 P1, [R5+URZ], R4 ;  /* 0x00000004050095a7 */ /* 0x000ea4000802007f */
[----:B--2---:R-:W-:Y:S05]  /*72a0*/  @!P1 BRA `(.L_x_27) ;  /* 0xfffffffc00f09947 */ /* 0x004fea000383ffff */
[----:B------:R-:W-:Y:S05]  /*72b0*/  BRA `(.L_x_26) ;  /* 0xffffffac00347947 */ /* 0x000fea000383ffff */
.L_x_140:
[----:B------:R-:W-:Y:S01]  /*72c0*/  BSSY B1, `(.L_x_170) ;  /* 0x0000006000017945 */ /* 0x000fe20003800000 */
[----:B------:R-:W-:-:S07]  /*72d0*/  IMAD.MOV.U32 R15, RZ, RZ, -0x1 ;  /* 0xffffffffff0f7424 */ /* 0x000fce00078e00ff */
[----:B------:R-:W-:Y:S05]  /*72e0*/  WARPSYNC.COLLECTIVE R15, `(.L_x_171) ;  /* 0x000000000f0c7348 */ /* 0x000fea0003c00000 */
[----:B------:R-:W-:Y:S02]  /*72f0*/  ELECT P6, UR62, PT ;  /* 0x00000000003e782f */ /* 0x000fe400038c0000 */
[----:B------:R-:W-:Y:S01]  /*7300*/  MOV R14, UR62 ;  /* 0x0000003e000e7c02 */ /* 0x000fe20008000f00 */
[----:B------:R-:W-:Y:S10]  /*7310*/  ENDCOLLECTIVE ;  /* 0x000000000000791b */ /* 0x000ff40003800000 */
.L_x_171:
[----:B------:R-:W-:Y:S05]  /*7320*/  BSYNC B1 ;  /* 0x0000000000017941 */ /* 0x000fea0003800000 */
.L_x_170:
[----:B------:R-:W-:Y:S05]  /*7330*/  BRA `(.L_x_172) ;  /* 0xffffffe800b07947 */ /* 0x000fea000383ffff */
.L_x_143:
[----:B-1----:R1:W2:Y:S02]  /*7340*/  SYNCS.PHASECHK.TRANS64.TRYWAIT P0, [R23+URZ+0x78], R14 ;  /* 0x0000780e170075a7 */ /* 0x0022a4000800017f */
[----:B--2---:R-:W-:Y:S05]  /*7350*/  @!P0 NANOSLEEP.SYNCS 0x989680 ;  /* 0x009896800000895d */ /* 0x004fea0003900000 */
[----:B------:R-:W2:Y:S02]  /*7360*/  @!P0 SYNCS.PHASECHK.TRANS64 P0, [R23+URZ+0x78], R14 ;  /* 0x0000780e170085a7 */ /* 0x000ea4000800007f */
[----:B--2---:R-:W-:Y:S05]  /*7370*/  @!P0 BRA `(.L_x_143) ;  /* 0xfffffffc00f08947 */ /* 0x004fea000383ffff */
[----:B------:R-:W-:Y:S05]  /*7380*/  BRA `(.L_x_173) ;  /* 0xffffffe800ec7947 */ /* 0x000fea000383ffff */
.L_x_151:
[----:B------:R-:W-:Y:S01]  /*7390*/  BSSY B0, `(.L_x_174) ;  /* 0x0000006000007945 */ /* 0x000fe20003800000 */
[----:B------:R-:W-:-:S07]  /*73a0*/  IMAD.MOV.U32 R15, RZ, RZ, -0x1 ;  /* 0xffffffffff0f7424 */ /* 0x000fce00078e00ff */
[----:B------:R-:W-:Y:S05]  /*73b0*/  WARPSYNC.COLLECTIVE R15, `(.L_x_175) ;  /* 0x000000000f0c7348 */ /* 0x000fea0003c00000 */
[----:B------:R-:W-:Y:S02]  /*73c0*/  ELECT P6, UR62, PT ;  /* 0x00000000003e782f */ /* 0x000fe400038c0000 */
[----:B------:R-:W-:Y:S01]  /*73d0*/  MOV R14, UR62 ;  /* 0x0000003e000e7c02 */ /* 0x000fe20008000f00 */
[----:B------:R-:W-:Y:S10]  /*73e0*/  ENDCOLLECTIVE ;  /* 0x000000000000791b */ /* 0x000ff40003800000 */
.L_x_175:
[----:B------:R-:W-:Y:S05]  /*73f0*/  BSYNC B0 ;  /* 0x0000000000007941 */ /* 0x000fea0003800000 */
.L_x_174:
[----:B------:R-:W-:Y:S05]  /*7400*/  BRA `(.L_x_176) ;  /* 0xfffffff400447947 */ /* 0x000fea000383ffff */
.L_x_155:
[----:B0-----:R0:W1:Y:S02]  /*7410*/  SYNCS.PHASECHK.TRANS64.TRYWAIT P0, [R7+URZ], R2 ;  /* 0x00000002070075a7 */ /* 0x001064000800017f */
[----:B-1----:R-:W-:Y:S05]  /*7420*/  @!P0 NANOSLEEP.SYNCS 0x989680 ;  /* 0x009896800000895d */ /* 0x002fea0003900000 */
[----:B------:R-:W1:Y:S02]  /*7430*/  @!P0 SYNCS.PHASECHK.TRANS64 P0, [R7+URZ], R2 ;  /* 0x00000002070085a7 */ /* 0x000e64000800007f */
[----:B-1----:R-:W-:Y:S05]  /*7440*/  @!P0 BRA `(.L_x_155) ;  /* 0xfffffffc00f08947 */ /* 0x002fea000383ffff */
[----:B------:R-:W-:Y:S05]  /*7450*/  BRA `(.L_x_177) ;  /* 0xfffffff400847947 */ /* 0x000fea000383ffff */
.L_x_156:
[----:B0-----:R0:W1:Y:S02]  /*7460*/  SYNCS.PHASECHK.TRANS64.TRYWAIT P0, [R6+URZ], R3 ;  /* 0x00000003060075a7 */ /* 0x001064000800017f */
[----:B-1----:R-:W-:Y:S05]  /*7470*/  @!P0 NANOSLEEP.SYNCS 0x989680 ;  /* 0x009896800000895d */ /* 0x002fea0003900000 */
[----:B------:R-:W1:Y:S02]  /*7480*/  @!P0 SYNCS.PHASECHK.TRANS64 P0, [R6+URZ], R3 ;  /* 0x00000003060085a7 */ /* 0x000e64000800007f */
[----:B-1----:R-:W-:Y:S05]  /*7490*/  @!P0 BRA `(.L_x_156) ;  /* 0xfffffffc00f08947 */ /* 0x002fea000383ffff */
[----:B------:R-:W-:Y:S05]  /*74a0*/  BRA `(.L_x_178) ;  /* 0xfffffff400947947 */ /* 0x000fea000383ffff */
.L_x_157:
[----:B0-----:R0:W1:Y:S02]  /*74b0*/  SYNCS.PHASECHK.TRANS64.TRYWAIT P0, [R7+URZ], R4 ;  /* 0x00000004070075a7 */ /* 0x001064000800017f */
[----:B-1----:R-:W-:Y:S05]  /*74c0*/  @!P0 NANOSLEEP.SYNCS 0x989680 ;  /* 0x009896800000895d */ /* 0x002fea0003900000 */
[----:B------:R-:W1:Y:S02]  /*74d0*/  @!P0 SYNCS.PHASECHK.TRANS64 P0, [R7+URZ], R4 ;  /* 0x00000004070085a7 */ /* 0x000e64000800007f */
[----:B-1----:R-:W-:Y:S05]  /*74e0*/  @!P0 BRA `(.L_x_157) ;  /* 0xfffffffc00f08947 */ /* 0x002fea000383ffff */
[----:B------:R-:W-:Y:S05]  /*74f0*/  BRA `(.L_x_179) ;  /* 0xfffffff400a47947 */ /* 0x000fea000383ffff */
.L_x_158:
[----:B0-----:R0:W1:Y:S02]  /*7500*/  SYNCS.PHASECHK.TRANS64.TRYWAIT P0, [R6+URZ], R3 ;  /* 0x00000003060075a7 */ /* 0x001064000800017f */
[----:B-1----:R-:W-:Y:S05]  /*7510*/  @!P0 NANOSLEEP.SYNCS 0x989680 ;  /* 0x009896800000895d */ /* 0x002fea0003900000 */
[----:B------:R-:W1:Y:S02]  /*7520*/  @!P0 SYNCS.PHASECHK.TRANS64 P0, [R6+URZ], R3 ;  /* 0x00000003060085a7 */ /* 0x000e64000800007f */
[----:B-1----:R-:W-:Y:S05]  /*7530*/  @!P0 BRA `(.L_x_158) ;  /* 0xfffffffc00f08947 */ /* 0x002fea000383ffff */
[----:B------:R-:W-:Y:S05]  /*7540*/  BRA `(.L_x_180) ;  /* 0xfffffff400b47947 */ /* 0x000fea000383ffff */
.L_x_159:
[----:B0-----:R0:W1:Y:S02]  /*7550*/  SYNCS.PHASECHK.TRANS64.TRYWAIT P0, [R7+URZ], R4 ;  /* 0x00000004070075a7 */ /* 0x001064000800017f */
[----:B-1----:R-:W-:Y:S05]  /*7560*/  @!P0 NANOSLEEP.SYNCS 0x989680 ;  /* 0x009896800000895d */ /* 0x002fea0003900000 */
[----:B------:R-:W1:Y:S02]  /*7570*/  @!P0 SYNCS.PHASECHK.TRANS64 P0, [R7+URZ], R4 ;  /* 0x00000004070085a7 */ /* 0x000e64000800007f */
[----:B-1----:R-:W-:Y:S05]  /*7580*/  @!P0 BRA `(.L_x_159) ;  /* 0xfffffffc00f08947 */ /* 0x002fea000383ffff */
[----:B------:R-:W-:Y:S05]  /*7590*/  BRA `(.L_x_181) ;  /* 0xfffffff400c47947 */ /* 0x000fea000383ffff */
.L_x_160:
[----:B0-----:R0:W1:Y:S02]  /*75a0*/  SYNCS.PHASECHK.TRANS64.TRYWAIT P0, [R6+URZ], R3 ;  /* 0x00000003060075a7 */ /* 0x001064000800017f */
[----:B-1----:R-:W-:Y:S05]  /*75b0*/  @!P0 NANOSLEEP.SYNCS 0x989680 ;  /* 0x009896800000895d */ /* 0x002fea0003900000 */
[----:B------:R-:W1:Y:S02]  /*75c0*/  @!P0 SYNCS.PHASECHK.TRANS64 P0, [R6+URZ], R3 ;  /* 0x00000003060085a7 */ /* 0x000e64000800007f */
[----:B-1----:R-:W-:Y:S05]  /*75d0*/  @!P0 BRA `(.L_x_160) ;  /* 0xfffffffc00f08947 */ /* 0x002fea000383ffff */
[----:B------:R-:W-:Y:S05]  /*75e0*/  BRA `(.L_x_182) ;  /* 0xfffffff400d47947 */ /* 0x000fea000383ffff */
.L_x_161:
[----:B0-----:R0:W1:Y:S02]  /*75f0*/  SYNCS.PHASECHK.TRANS64.TRYWAIT P0, [R7+URZ], R4 ;  /* 0x00000004070075a7 */ /* 0x001064000800017f */
[----:B-1----:R-:W-:Y:S05]  /*7600*/  @!P0 NANOSLEEP.SYNCS 0x989680 ;  /* 0x009896800000895d */ /* 0x002fea0003900000 */
[----:B------:R-:W1:Y:S02]  /*7610*/  @!P0 SYNCS.PHASECHK.TRANS64 P0, [R7+URZ], R4 ;  /* 0x00000004070085a7 */ /* 0x000e64000800007f */
[----:B-1----:R-:W-:Y:S05]  /*7620*/  @!P0 BRA `(.L_x_161) ;  /* 0xfffffffc00f08947 */ /* 0x002fea000383ffff */
[----:B------:R-:W-:Y:S05]  /*7630*/  BRA `(.L_x_183) ;  /* 0xfffffff400e47947 */ /* 0x000fea000383ffff */
.L_x_162:
[----:B0-----:R0:W1:Y:S02]  /*7640*/  SYNCS.PHASECHK.TRANS64.TRYWAIT P0, [R6+URZ], R3 ;  /* 0x00000003060075a7 */ /* 0x001064000800017f */
[----:B-1----:R-:W-:Y:S05]  /*7650*/  @!P0 NANOSLEEP.SYNCS 0x989680 ;  /* 0x009896800000895d */ /* 0x002fea0003900000 */
[----:B------:R-:W1:Y:S02]  /*7660*/  @!P0 SYNCS.PHASECHK.TRANS64 P0, [R6+URZ], R3 ;  /* 0x00000003060085a7 */ /* 0x000e64000800007f */
[----:B-1----:R-:W-:Y:S05]  /*7670*/  @!P0 BRA `(.L_x_162) ;  /* 0xfffffffc00f08947 */ /* 0x002fea000383ffff */
[----:B------:R-:W-:Y:S05]  /*7680*/  BRA `(.L_x_184) ;  /* 0xfffffff400f47947 */ /* 0x000fea000383ffff */
.L_x_163:
[----:B0-----:R0:W1:Y:S02]  /*7690*/  SYNCS.PHASECHK.TRANS64.TRYWAIT P0, [R7+URZ], R4 ;  /* 0x00000004070075a7 */ /* 0x001064000800017f */
[----:B-1----:R-:W-:Y:S05]  /*76a0*/  @!P0 NANOSLEEP.SYNCS 0x989680 ;  /* 0x009896800000895d */ /* 0x002fea0003900000 */
[----:B------:R-:W1:Y:S02]  /*76b0*/  @!P0 SYNCS.PHASECHK.TRANS64 P0, [R7+URZ], R4 ;  /* 0x00000004070085a7 */ /* 0x000e64000800007f */
[----:B-1----:R-:W-:Y:S05]  /*76c0*/  @!P0 BRA `(.L_x_163) ;  /* 0xfffffffc00f08947 */ /* 0x002fea000383ffff */
[----:B------:R-:W-:Y:S05]  /*76d0*/  BRA `(.L_x_185) ;  /* 0xfffffff800047947 */ /* 0x000fea000383ffff */
.L_x_164:
[----:B0-----:R0:W1:Y:S02]  /*76e0*/  SYNCS.PHASECHK.TRANS64.TRYWAIT P0, [R6+URZ], R3 ;  /* 0x00000003060075a7 */ /* 0x001064000800017f */
[----:B-1----:R-:W-:Y:S05]  /*76f0*/  @!P0 NANOSLEEP.SYNCS 0x989680 ;  /* 0x009896800000895d */ /* 0x002fea0003900000 */
[----:B------:R-:W1:Y:S02]  /*7700*/  @!P0 SYNCS.PHASECHK.TRANS64 P0, [R6+URZ], R3 ;  /* 0x00000003060085a7 */ /* 0x000e64000800007f */
[----:B-1----:R-:W-:Y:S05]  /*7710*/  @!P0 BRA `(.L_x_164) ;  /* 0xfffffffc00f08947 */ /* 0x002fea000383ffff */
[----:B------:R-:W-:Y:S05]  /*7720*/  BRA `(.L_x_186) ;  /* 0xfffffff800147947 */ /* 0x000fea000383ffff */
.L_x_165:
[----:B0-----:R0:W1:Y:S02]  /*7730*/  SYNCS.PHASECHK.TRANS64.TRYWAIT P0, [R7+URZ], R4 ;  /* 0x00000004070075a7 */ /* 0x001064000800017f */
[----:B-1----:R-:W-:Y:S05]  /*7740*/  @!P0 NANOSLEEP.SYNCS 0x989680 ;  /* 0x009896800000895d */ /* 0x002fea0003900000 */
[----:B------:R-:W1:Y:S02]  /*7750*/  @!P0 SYNCS.PHASECHK.TRANS64 P0, [R7+URZ], R4 ;  /* 0x00000004070085a7 */ /* 0x000e64000800007f */
[----:B-1----:R-:W-:Y:S05]  /*7760*/  @!P0 BRA `(.L_x_165) ;  /* 0xfffffffc00f08947 */ /* 0x002fea000383ffff */
[----:B------:R-:W-:Y:S05]  /*7770*/  BRA `(.L_x_187) ;  /* 0xfffffff800247947 */ /* 0x000fea000383ffff */
.L_x_166:
[----:B0-----:R0:W1:Y:S02]  /*7780*/  SYNCS.PHASECHK.TRANS64.TRYWAIT P0, [R6+URZ], R3 ;  /* 0x00000003060075a7 */ /* 0x001064000800017f */
[----:B-1----:R-:W-:Y:S05]  /*7790*/  @!P0 NANOSLEEP.SYNCS 0x989680 ;  /* 0x009896800000895d */ /* 0x002fea0003900000 */
[----:B------:R-:W1:Y:S02]  /*77a0*/  @!P0 SYNCS.PHASECHK.TRANS64 P0, [R6+URZ], R3 ;  /* 0x00000003060085a7 */ /* 0x000e64000800007f */
[----:B-1----:R-:W-:Y:S05]  /*77b0*/  @!P0 BRA `(.L_x_166) ;  /* 0xfffffffc00f08947 */ /* 0x002fea000383ffff */
[----:B------:R-:W-:Y:S05]  /*77c0*/  BRA `(.L_x_188) ;  /* 0xfffffff800347947 */ /* 0x000fea000383ffff */
.L_x_167:
[----:B0-----:R0:W1:Y:S02]  /*77d0*/  SYNCS.PHASECHK.TRANS64.TRYWAIT P0, [R7+URZ], R4 ;  /* 0x00000004070075a7 */ /* 0x001064000800017f */
[----:B-1----:R-:W-:Y:S05]  /*77e0*/  @!P0 NANOSLEEP.SYNCS 0x989680 ;  /* 0x009896800000895d */ /* 0x002fea0003900000 */
[----:B------:R-:W1:Y:S02]  /*77f0*/  @!P0 SYNCS.PHASECHK.TRANS64 P0, [R7+URZ], R4 ;  /* 0x00000004070085a7 */ /* 0x000e64000800007f */
[----:B-1----:R-:W-:Y:S05]  /*7800*/  @!P0 BRA `(.L_x_167) ;  /* 0xfffffffc00f08947 */ /* 0x002fea000383ffff */
[----:B------:R-:W-:Y:S05]  /*7810*/  BRA `(.L_x_189) ;  /* 0xfffffff800447947 */ /* 0x000fea000383ffff */
.L_x_168:
[----:B-1----:R1:W2:Y:S02]  /*7820*/  SYNCS.PHASECHK.TRANS64.TRYWAIT P0, [R6+URZ], R3 ;  /* 0x00000003060075a7 */ /* 0x0022a4000800017f */
[----:B--2---:R-:W-:Y:S05]  /*7830*/  @!P0 NANOSLEEP.SYNCS 0x989680 ;  /* 0x009896800000895d */ /* 0x004fea0003900000 */
[----:B------:R-:W2:Y:S02]  /*7840*/  @!P0 SYNCS.PHASECHK.TRANS64 P0, [R6+URZ], R3 ;  /* 0x00000003060085a7 */ /* 0x000ea4000800007f */
[----:B--2---:R-:W-:Y:S05]  /*7850*/  @!P0 BRA `(.L_x_168) ;  /* 0xfffffffc00f08947 */ /* 0x004fea000383ffff */
[----:B------:R-:W-:Y:S05]  /*7860*/  BRA `(.L_x_190) ;  /* 0xfffffff8004c7947 */ /* 0x000fea000383ffff */
.L_x_191:
[----:B------:R-:W-:-:S00]  /*7870*/  BRA `(.L_x_191) ;  /* 0xfffffffc00fc7947 */ /* 0x000fc0000383ffff */
[----:B------:R-:W-:-:S00]  /*7880*/  NOP ;  /* 0x0000000000007918 */ /* 0x000fc00000000000 */
[----:B------:R-:W-:-:S00]  /*7890*/  NOP ;  /* 0x0000000000007918 */ /* 0x000fc00000000000 */
[----:B------:R-:W-:-:S00]  /*78a0*/  NOP ;  /* 0x0000000000007918 */ /* 0x000fc00000000000 */
[----:B------:R-:W-:-:S00]  /*78b0*/  NOP ;  /* 0x0000000000007918 */ /* 0x000fc00000000000 */
[----:B------:R-:W-:-:S00]  /*78c0*/  NOP ;  /* 0x0000000000007918 */ /* 0x000fc00000000000 */
[----:B------:R-:W-:-:S00]  /*78d0*/  NOP ;  /* 0x0000000000007918 */ /* 0x000fc00000000000 */
[----:B------:R-:W-:-:S00]  /*78e0*/  NOP ;  /* 0x0000000000007918 */ /* 0x000fc00000000000 */
[----:B------:R-:W-:-:S00]  /*78f0*/  NOP ;  /* 0x0000000000007918 */ /* 0x000fc00000000000 */
.L_x_192:


//--------------------- .nv.global.init           --------------------------
	.section	.nv.global.init,"aw",@progbits
.nv.global.init:
	.type		$str$22,@object
	.size		$str$22,($str$23 - $str$22)
$str$22:
        /*0000*/ 	.byte	0x6b, 0x5f, 0x74, 0x69, 0x6c, 0x65, 0x5f, 0x63, 0x6f, 0x75, 0x6e, 0x74, 0x20, 0x3e, 0x3d, 0x20
        /*0010*/ 	.byte	0x31, 0x00
	.type		$str$23,@object
	.size		$str$23,(__unnamed_1 - $str$23)
$str$23:
        /*0012*/ 	.byte	0x2f, 0x74, 0x6d, 0x70, 0x2f, 0x63, 0x75, 0x74, 0x6c, 0x61, 0x73, 0x73, 0x5f, 0x73, 0x77, 0x65
        /*0022*/ 	.byte	0x65, 0x70, 0x5f, 0x73, 0x72, 0x63, 0x2f, 0x69, 0x6e, 0x63, 0x6c, 0x75, 0x64, 0x65, 0x2f, 0x63
        /*0032*/ 	.byte	0x75, 0x74, 0x6c, 0x61, 0x73, 0x73, 0x2f, 0x67, 0x65, 0x6d, 0x6d, 0x2f, 0x63, 0x6f, 0x6c, 0x6c
        /*0042*/ 	.byte	0x65, 0x63, 0x74, 0x69, 0x76, 0x65, 0x2f, 0x73, 0x6d, 0x39, 0x30, 0x5f, 0x6d, 0x6d, 0x61, 0x5f
        /*0052*/ 	.byte	0x74, 0x6d, 0x61, 0x5f, 0x67, 0x6d, 0x6d, 0x61, 0x5f, 0x73, 0x73, 0x5f, 0x77, 0x61, 0x72, 0x70
        /*0062*/ 	.byte	0x73, 0x70, 0x65, 0x63, 0x69, 0x61, 0x6c, 0x69, 0x7a, 0x65, 0x64, 0x2e, 0x68, 0x70, 0x70, 0x00
	.type		__unnamed_1,@object
	.size		__unnamed_1,(.L_0 - __unnamed_1)
__unnamed_1:
        /*0072*/ 	.byte	0x76, 0x6f, 0x69, 0x64, 0x20, 0x63, 0x75, 0x74, 0x6c, 0x61, 0x73, 0x73, 0x3a, 0x3a, 0x67, 0x65
        /* <DEDUP_REMOVED lines=172> */
        /*0b42*/ 	.byte	0x65, 0x6e, 0x74, 0x69, 0x74, 0x79, 0x5d, 0x00
.L_0:


//--------------------- .nv.shared._ZN7cutlass13device_kernelINS_4gemm6kernel13GemmUniversalIN4cute5tupleIJiiiiEEENS1_10collective13CollectiveMmaINS1_34MainloopSm90TmaGmmaWarpSpecializedILi15ENS5_IJNS4_1CILi2EEENSA_ILi1EEESC_EEENS1_35KernelTmaWarpSpecializedCooperativeEEENS5_IJNSA_ILi192EEENSA_ILi48EEENSA_ILi64EEEEEEaNS5_IJlSC_lEEEaSK_NS4_8TiledMMAINS4_8MMA_AtomIJNS4_4SM904GMMA26MMA_64x16x32_S32S8S8_SS_TNEEEENS4_6LayoutISD_NS5_IJSC_NSA_ILi0EEESS_EEEEENS5_IJNS4_10UnderscoreESV_SV_EEEEENS4_13SM90_TMA_LOADENS4_14ComposedLayoutINS4_7SwizzleILi2ELi4ELi3EEENS4_18smem_ptr_flag_bitsILi8EEENSR_INS5_IJNSA_ILi8EEESI_EEENS5_IJSI_SC_EEEEEEEvNS4_8identityENS4_23SM90_TMA_LOAD_MULTICASTES18_vS19_EENS_8epilogue10collective6detail29Sm90TmaWarpSpecializedAdapterINS1D_15DefaultEpilogueIaSK_SK_NS1C_6thread17LinearCombinationIaLi1EiiLNS1H_9ScaleType4KindE0ELNS_15FloatRoundStyleE2EaEENS1_15EpilogueDefaultEEEEEvvEEEEvNT_6ParamsE --------------------------
	.section	.nv.shared._ZN7cutlass13device_kernelINS_4gemm6kernel13GemmUniversalIN4cute5tupleIJiiiiEEENS1_10collective13CollectiveMmaINS1_34MainloopSm90TmaGmmaWarpSpecializedILi15ENS5_IJNS4_1CILi2EEENSA_ILi1EEESC_EEENS1_35KernelTmaWarpSpecializedCooperativeEEENS5_IJNSA_ILi192EEENSA_ILi48EEENSA_ILi64EEEEEEaNS5_IJlSC_lEEEaSK_NS4_8TiledMMAINS4_8MMA_AtomIJNS4_4SM904GMMA26MMA_64x16x32_S32S8S8_SS_TNEEEENS4_6LayoutISD_NS5_IJSC_NSA_ILi0EEESS_EEEEENS5_IJNS4_10UnderscoreESV_SV_EEEEENS4_13SM90_TMA_LOADENS4_14ComposedLayoutINS4_7SwizzleILi2ELi4ELi3EEENS4_18smem_ptr_flag_bitsILi8EEENSR_INS5_IJNSA_ILi8EEESI_EEENS5_IJSI_SC_EEEEEEEvNS4_8identityENS4_23SM90_TMA_LOAD_MULTICASTES18_vS19_EENS_8epilogue10collective6detail29Sm90TmaWarpSpecializedAdapterINS1D_15DefaultEpilogueIaSK_SK_NS1C_6thread17LinearCombinationIaLi1EiiLNS1H_9ScaleType4KindE0ELNS_15FloatRoundStyleE2EaEENS1_15EpilogueDefaultEEEEEvvEEEEvNT_6ParamsE,"aw",@nobits
	.sectionflags	@""
	.align	16
	.zero		1024


//--------------------- .nv.shared.reserved.0     --------------------------
	.section	.nv.shared.reserved.0,"aw",@nobits
	.weak		__nv_reservedSMEM_offset_0_alias
	.size		__nv_reservedSMEM_offset_0_alias, 0, 0
	.other		__nv_reservedSMEM_offset_0_alias,@"STO_CUDA_RESERVED_SHARED STV_DEFAULT"
__nv_reservedSMEM_offset_0_alias:
	.zero		0


//--------------------- .nv.global                --------------------------
	.section	.nv.global,"aw",@nobits
.nv.global:
	.type		_ZN39_INTERNAL_aae7ab98_4_k_cu_b150e3ee_33444cute1_E,@object
	.size		_ZN39_INTERNAL_aae7ab98_4_k_cu_b150e3ee_33444cute1_E,(_ZN39_INTERNAL_aae7ab98_4_k_cu_b150e3ee_33444cuda3std3__45__cpo6cbeginE - _ZN39_INTERNAL_aae7ab98_4_k_cu_b150e3ee_33444cute1_E)
_ZN39_INTERNAL_aae7ab98_4_k_cu_b150e3ee_33444cute1_E:
	.zero		1
	.type		_ZN39_INTERNAL_aae7ab98_4_k_cu_b150e3ee_33444cuda3std3__45__cpo6cbeginE,@object
	.size		_ZN39_INTERNAL_aae7ab98_4_k_cu_b150e3ee_33444cuda3std3__45__cpo6cbeginE,(_ZN39_INTERNAL_aae7ab98_4_k_cu_b150e3ee_33444cuda3std3__48in_placeE - _ZN39_INTERNAL_aae7ab98_4_k_cu_b150e3ee_33444cuda3std3__45__cpo6cbeginE)
_ZN39_INTERNAL_aae7ab98_4_k_cu_b150e3ee_33444cuda3std3__45__cpo6cbeginE:
	.zero		1
	.type		_ZN39_INTERNAL_aae7ab98_4_k_cu_b150e3ee_33444cuda3std3__48in_placeE,@object
	.size		_ZN39_INTERNAL_aae7ab98_4_k_cu_b150e3ee_33444cuda3std3__48in_placeE,(_ZN39_INTERNAL_aae7ab98_4_k_cu_b150e3ee_33444cuda3std6ranges3__45__cpo9iter_moveE - _ZN39_INTERNAL_aae7ab98_4_k_cu_b150e3ee_33444cuda3std3__48in_placeE)
_ZN39_INTERNAL_aae7ab98_4_k_cu_b150e3ee_33444cuda3std3__48in_placeE:
	.zero		1
	.type		_ZN39_INTERNAL_aae7ab98_4_k_cu_b150e3ee_33444cuda3std6ranges3__45__cpo9iter_moveE,@object
	.size		_ZN39_INTERNAL_aae7ab98_4_k_cu_b150e3ee_33444cuda3std6ranges3__45__cpo9iter_moveE,(_ZN39_INTERNAL_aae7ab98_4_k_cu_b150e3ee_33444cuda3std3__45__cpo5beginE - _ZN39_INTERNAL_aae7ab98_4_k_cu_b150e3ee_33444cuda3std6ranges3__45__cpo9iter_moveE)
_ZN39_INTERNAL_aae7ab98_4_k_cu_b150e3ee_33444cuda3std6ranges3__45__cpo9iter_moveE:
	.zero		1
	.type		_ZN39_INTERNAL_aae7ab98_4_k_cu_b150e3ee_33444cuda3std3__45__cpo5beginE,@object
	.size		_ZN39_INTERNAL_aae7ab98_4_k_cu_b150e3ee_33444cuda3std3__45__cpo5beginE,(_ZN39_INTERNAL_aae7ab98_4_k_cu_b150e3ee_33444cuda3std3__441_GLOBAL__N__aae7ab98_4_k_cu_b150e3ee_33446ignoreE - _ZN39_INTERNAL_aae7ab98_4_k_cu_b150e3ee_33444cuda3std3__45__cpo5beginE)
_ZN39_INTERNAL_aae7ab98_4_k_cu_b150e3ee_33444cuda3std3__45__cpo5beginE:
	.zero		1
	.type		_ZN39_INTERNAL_aae7ab98_4_k_cu_b150e3ee_33444cuda3std3__441_GLOBAL__N__aae7ab98_4_k_cu_b150e3ee_33446ignoreE,@object
	.size		_ZN39_INTERNAL_aae7ab98_4_k_cu_b150e3ee_33444cuda3std3__441_GLOBAL__N__aae7ab98_4_k_cu_b150e3ee_33446ignoreE,(_ZN39_INTERNAL_aae7ab98_4_k_cu_b150e3ee_33444cute7productE - _ZN39_INTERNAL_aae7ab98_4_k_cu_b150e3ee_33444cuda3std3__441_GLOBAL__N__aae7ab98_4_k_cu_b150e3ee_33446ignoreE)
_ZN39_INTERNAL_aae7ab98_4_k_cu_b150e3ee_33444cuda3std3__441_GLOBAL__N__aae7ab98_4_k_cu_b150e3ee_33446ignoreE:
	.zero		1
	.type		_ZN39_INTERNAL_aae7ab98_4_k_cu_b150e3ee_33444cute7productE,@object
	.size		_ZN39_INTERNAL_aae7ab98_4_k_cu_b150e3ee_33444cute7productE,(_ZN39_INTERNAL_aae7ab98_4_k_cu_b150e3ee_33444cuda3std3__45__cpo3endE - _ZN39_INTERNAL_aae7ab98_4_k_cu_b150e3ee_33444cute7productE)
_ZN39_INTERNAL_aae7ab98_4_k_cu_b150e3ee_33444cute7productE:
	.zero		1
	.type		_ZN39_INTERNAL_aae7ab98_4_k_cu_b150e3ee_33444cuda3std3__45__cpo3endE,@object
	.size		_ZN39_INTERNAL_aae7ab98_4_k_cu_b150e3ee_33444cuda3std3__45__cpo3endE,(_ZN39_INTERNAL_aae7ab98_4_k_cu_b150e3ee_33444cuda3std3__419piecewise_constructE - _ZN39_INTERNAL_aae7ab98_4_k_cu_b150e3ee_33444cuda3std3__45__cpo3endE)
_ZN39_INTERNAL_aae7ab98_4_k_cu_b150e3ee_33444cuda3std3__45__cpo3endE:
	.zero		1
	.type		_ZN39_INTERNAL_aae7ab98_4_k_cu_b150e3ee_33444cuda3std3__419piecewise_constructE,@object
	.size		_ZN39_INTERNAL_aae7ab98_4_k_cu_b150e3ee_33444cuda3std3__419piecewise_constructE,(_ZN39_INTERNAL_aae7ab98_4_k_cu_b150e3ee_33444cuda3std3__45__cpo4cendE - _ZN39_INTERNAL_aae7ab98_4_k_cu_b150e3ee_33444cuda3std3__419piecewise_constructE)
_ZN39_INTERNAL_aae7ab98_4_k_cu_b150e3ee_33444cuda3std3__419piecewise_constructE:
	.zero		1
	.type		_ZN39_INTERNAL_aae7ab98_4_k_cu_b150e3ee_33444cuda3std3__45__cpo4cendE,@object
	.size		_ZN39_INTERNAL_aae7ab98_4_k_cu_b150e3ee_33444cuda3std3__45__cpo4cendE,(_ZN39_INTERNAL_aae7ab98_4_k_cu_b150e3ee_33444cuda3std6ranges3__45__cpo4swapE - _ZN39_INTERNAL_aae7ab98_4_k_cu_b150e3ee_33444cuda3std3__45__cpo4cendE)
_ZN39_INTERNAL_aae7ab98_4_k_cu_b150e3ee_33444cuda3std3__45__cpo4cendE:
	.zero		1
	.type		_ZN39_INTERNAL_aae7ab98_4_k_cu_b150e3ee_33444cuda3std6ranges3__45__cpo4swapE,@object
	.size		_ZN39_INTERNAL_aae7ab98_4_k_cu_b150e3ee_33444cuda3std6ranges3__45__cpo4swapE,(.L_8 - _ZN39_INTERNAL_aae7ab98_4_k_cu_b150e3ee_33444cuda3std6ranges3__45__cpo4swapE)
_ZN39_INTERNAL_aae7ab98_4_k_cu_b150e3ee_33444cuda3std6ranges3__45__cpo4swapE:
	.zero		1
.L_8:


//--------------------- .nv.constant0._ZN7cutlass13device_kernelINS_4gemm6kernel13GemmUniversalIN4cute5tupleIJiiiiEEENS1_10collective13CollectiveMmaINS1_34MainloopSm90TmaGmmaWarpSpecializedILi15ENS5_IJNS4_1CILi2EEENSA_ILi1EEESC_EEENS1_35KernelTmaWarpSpecializedCooperativeEEENS5_IJNSA_ILi192EEENSA_ILi48EEENSA_ILi64EEEEEEaNS5_IJlSC_lEEEaSK_NS4_8TiledMMAINS4_8MMA_AtomIJNS4_4SM904GMMA26MMA_64x16x32_S32S8S8_SS_TNEEEENS4_6LayoutISD_NS5_IJSC_NSA_ILi0EEESS_EEEEENS5_IJNS4_10UnderscoreESV_SV_EEEEENS4_13SM90_TMA_LOADENS4_14ComposedLayoutINS4_7SwizzleILi2ELi4ELi3EEENS4_18smem_ptr_flag_bitsILi8EEENSR_INS5_IJNSA_ILi8EEESI_EEENS5_IJSI_SC_EEEEEEEvNS4_8identityENS4_23SM90_TMA_LOAD_MULTICASTES18_vS19_EENS_8epilogue10collective6detail29Sm90TmaWarpSpecializedAdapterINS1D_15DefaultEpilogueIaSK_SK_NS1C_6thread17LinearCombinationIaLi1EiiLNS1H_9ScaleType4KindE0ELNS_15FloatRoundStyleE2EaEENS1_15EpilogueDefaultEEEEEvvEEEEvNT_6ParamsE --------------------------
	.section	.nv.constant0._ZN7cutlass13device_kernelINS_4gemm6kernel13GemmUniversalIN4cute5tupleIJiiiiEEENS1_10collective13CollectiveMmaINS1_34MainloopSm90TmaGmmaWarpSpecializedILi15ENS5_IJNS4_1CILi2EEENSA_ILi1EEESC_EEENS1_35KernelTmaWarpSpecializedCooperativeEEENS5_IJNSA_ILi192EEENSA_ILi48EEENSA_ILi64EEEEEEaNS5_IJlSC_lEEEaSK_NS4_8TiledMMAINS4_8MMA_AtomIJNS4_4SM904GMMA26MMA_64x16x32_S32S8S8_SS_TNEEEENS4_6LayoutISD_NS5_IJSC_NSA_ILi0EEESS_EEEEENS5_IJNS4_10UnderscoreESV_SV_EEEEENS4_13SM90_TMA_LOADENS4_14ComposedLayoutINS4_7SwizzleILi2ELi4ELi3EEENS4_18smem_ptr_flag_bitsILi8EEENSR_INS5_IJNSA_ILi8EEESI_EEENS5_IJSI_SC_EEEEEEEvNS4_8identityENS4_23SM90_TMA_LOAD_MULTICASTES18_vS19_EENS_8epilogue10collective6detail29Sm90TmaWarpSpecializedAdapterINS1D_15DefaultEpilogueIaSK_SK_NS1C_6thread17LinearCombinationIaLi1EiiLNS1H_9ScaleType4KindE0ELNS_15FloatRoundStyleE2EaEENS1_15EpilogueDefaultEEEEEvvEEEEvNT_6ParamsE,"a",@progbits
	.sectionflags	@""
	.align	4
.nv.constant0._ZN7cutlass13device_kernelINS_4gemm6kernel13GemmUniversalIN4cute5tupleIJiiiiEEENS1_10collective13CollectiveMmaINS1_34MainloopSm90TmaGmmaWarpSpecializedILi15ENS5_IJNS4_1CILi2EEENSA_ILi1EEESC_EEENS1_35KernelTmaWarpSpecializedCooperativeEEENS5_IJNSA_ILi192EEENSA_ILi48EEENSA_ILi64EEEEEEaNS5_IJlSC_lEEEaSK_NS4_8TiledMMAINS4_8MMA_AtomIJNS4_4SM904GMMA26MMA_64x16x32_S32S8S8_SS_TNEEEENS4_6LayoutISD_NS5_IJSC_NSA_ILi0EEESS_EEEEENS5_IJNS4_10UnderscoreESV_SV_EEEEENS4_13SM90_TMA_LOADENS4_14ComposedLayoutINS4_7SwizzleILi2ELi4ELi3EEENS4_18smem_ptr_flag_bitsILi8EEENSR_INS5_IJNSA_ILi8EEESI_EEENS5_IJSI_SC_EEEEEEEvNS4_8identityENS4_23SM90_TMA_LOAD_MULTICASTES18_vS19_EENS_8epilogue10collective6detail29Sm90TmaWarpSpecializedAdapterINS1D_15DefaultEpilogueIaSK_SK_NS1C_6thread17LinearCombinationIaLi1EiiLNS1H_9ScaleType4KindE0ELNS_15FloatRoundStyleE2EaEENS1_15EpilogueDefaultEEEEEvvEEEEvNT_6ParamsE:
	.zero		1664


//--------------------- SYMBOLS --------------------------

	.type		.nv.reservedSmem.offset0,@object
	.size		.nv.reservedSmem.offset0,0x4
	.type		__assertfail,@function
